//
// Generated by NVIDIA NVVM Compiler
//
// Compiler Build ID: CL-36424714
// Cuda compilation tools, release 13.0, V13.0.88
// Based on NVVM 20.0.0
//

.version 9.0
.target sm_100
.address_size 64

	// .globl	_ZN3cub18CUB_300001_SM_10006detail11EmptyKernelIvEEvv
.global .align 1 .b8 _ZN34_INTERNAL_bd77abda_4_k_cu_8c29fc4e4cuda3std3__45__cpo5beginE[1];
.global .align 1 .b8 _ZN34_INTERNAL_bd77abda_4_k_cu_8c29fc4e4cuda3std3__45__cpo3endE[1];
.global .align 1 .b8 _ZN34_INTERNAL_bd77abda_4_k_cu_8c29fc4e4cuda3std3__45__cpo6cbeginE[1];
.global .align 1 .b8 _ZN34_INTERNAL_bd77abda_4_k_cu_8c29fc4e4cuda3std3__45__cpo4cendE[1];
.global .align 1 .b8 _ZN34_INTERNAL_bd77abda_4_k_cu_8c29fc4e4cuda3std3__45__cpo6rbeginE[1];
.global .align 1 .b8 _ZN34_INTERNAL_bd77abda_4_k_cu_8c29fc4e4cuda3std3__45__cpo4rendE[1];
.global .align 1 .b8 _ZN34_INTERNAL_bd77abda_4_k_cu_8c29fc4e4cuda3std3__45__cpo7crbeginE[1];
.global .align 1 .b8 _ZN34_INTERNAL_bd77abda_4_k_cu_8c29fc4e4cuda3std3__45__cpo5crendE[1];
.global .align 1 .b8 _ZN34_INTERNAL_bd77abda_4_k_cu_8c29fc4e4cuda3std3__436_GLOBAL__N__bd77abda_4_k_cu_8c29fc4e6ignoreE[1];
.global .align 1 .b8 _ZN34_INTERNAL_bd77abda_4_k_cu_8c29fc4e4cuda3std3__419piecewise_constructE[1];
.global .align 1 .b8 _ZN34_INTERNAL_bd77abda_4_k_cu_8c29fc4e4cuda3std3__48in_placeE[1];
.global .align 1 .b8 _ZN34_INTERNAL_bd77abda_4_k_cu_8c29fc4e4cuda3std3__420unreachable_sentinelE[1];
.global .align 1 .b8 _ZN34_INTERNAL_bd77abda_4_k_cu_8c29fc4e4cuda3std3__47nulloptE[1];
.global .align 1 .b8 _ZN34_INTERNAL_bd77abda_4_k_cu_8c29fc4e4cuda3std3__48unexpectE[1];
.global .align 1 .b8 _ZN34_INTERNAL_bd77abda_4_k_cu_8c29fc4e4cuda3std6ranges3__45__cpo4swapE[1];
.global .align 1 .b8 _ZN34_INTERNAL_bd77abda_4_k_cu_8c29fc4e4cuda3std6ranges3__45__cpo9iter_moveE[1];
.global .align 1 .b8 _ZN34_INTERNAL_bd77abda_4_k_cu_8c29fc4e4cuda3std6ranges3__45__cpo5beginE[1];
.global .align 1 .b8 _ZN34_INTERNAL_bd77abda_4_k_cu_8c29fc4e4cuda3std6ranges3__45__cpo3endE[1];
.global .align 1 .b8 _ZN34_INTERNAL_bd77abda_4_k_cu_8c29fc4e4cuda3std6ranges3__45__cpo6cbeginE[1];
.global .align 1 .b8 _ZN34_INTERNAL_bd77abda_4_k_cu_8c29fc4e4cuda3std6ranges3__45__cpo4cendE[1];
.global .align 1 .b8 _ZN34_INTERNAL_bd77abda_4_k_cu_8c29fc4e4cuda3std6ranges3__45__cpo7advanceE[1];
.global .align 1 .b8 _ZN34_INTERNAL_bd77abda_4_k_cu_8c29fc4e4cuda3std6ranges3__45__cpo9iter_swapE[1];
.global .align 1 .b8 _ZN34_INTERNAL_bd77abda_4_k_cu_8c29fc4e4cuda3std6ranges3__45__cpo4nextE[1];
.global .align 1 .b8 _ZN34_INTERNAL_bd77abda_4_k_cu_8c29fc4e4cuda3std6ranges3__45__cpo4prevE[1];
.global .align 1 .b8 _ZN34_INTERNAL_bd77abda_4_k_cu_8c29fc4e4cuda3std6ranges3__45__cpo4dataE[1];
.global .align 1 .b8 _ZN34_INTERNAL_bd77abda_4_k_cu_8c29fc4e4cuda3std6ranges3__45__cpo5cdataE[1];
.global .align 1 .b8 _ZN34_INTERNAL_bd77abda_4_k_cu_8c29fc4e4cuda3std6ranges3__45__cpo4sizeE[1];
.global .align 1 .b8 _ZN34_INTERNAL_bd77abda_4_k_cu_8c29fc4e4cuda3std6ranges3__45__cpo5ssizeE[1];
.global .align 1 .b8 _ZN34_INTERNAL_bd77abda_4_k_cu_8c29fc4e4cuda3std6ranges3__45__cpo8distanceE[1];
.global .align 1 .b8 _ZN34_INTERNAL_bd77abda_4_k_cu_8c29fc4e6thrust24THRUST_300001_SM_1000_NS8cuda_cub3parE[1];
.global .align 1 .b8 _ZN34_INTERNAL_bd77abda_4_k_cu_8c29fc4e6thrust24THRUST_300001_SM_1000_NS8cuda_cub10par_nosyncE[1];
.global .align 1 .b8 _ZN34_INTERNAL_bd77abda_4_k_cu_8c29fc4e6thrust24THRUST_300001_SM_1000_NS6system6detail10sequential3seqE[1];
.global .align 1 .b8 _ZN34_INTERNAL_bd77abda_4_k_cu_8c29fc4e6thrust24THRUST_300001_SM_1000_NS12placeholders2_1E[1];
.global .align 1 .b8 _ZN34_INTERNAL_bd77abda_4_k_cu_8c29fc4e6thrust24THRUST_300001_SM_1000_NS12placeholders2_2E[1];
.global .align 1 .b8 _ZN34_INTERNAL_bd77abda_4_k_cu_8c29fc4e6thrust24THRUST_300001_SM_1000_NS12placeholders2_3E[1];
.global .align 1 .b8 _ZN34_INTERNAL_bd77abda_4_k_cu_8c29fc4e6thrust24THRUST_300001_SM_1000_NS12placeholders2_4E[1];
.global .align 1 .b8 _ZN34_INTERNAL_bd77abda_4_k_cu_8c29fc4e6thrust24THRUST_300001_SM_1000_NS12placeholders2_5E[1];
.global .align 1 .b8 _ZN34_INTERNAL_bd77abda_4_k_cu_8c29fc4e6thrust24THRUST_300001_SM_1000_NS12placeholders2_6E[1];
.global .align 1 .b8 _ZN34_INTERNAL_bd77abda_4_k_cu_8c29fc4e6thrust24THRUST_300001_SM_1000_NS12placeholders2_7E[1];
.global .align 1 .b8 _ZN34_INTERNAL_bd77abda_4_k_cu_8c29fc4e6thrust24THRUST_300001_SM_1000_NS12placeholders2_8E[1];
.global .align 1 .b8 _ZN34_INTERNAL_bd77abda_4_k_cu_8c29fc4e6thrust24THRUST_300001_SM_1000_NS12placeholders2_9E[1];
.global .align 1 .b8 _ZN34_INTERNAL_bd77abda_4_k_cu_8c29fc4e6thrust24THRUST_300001_SM_1000_NS12placeholders3_10E[1];
.global .align 1 .b8 _ZN34_INTERNAL_bd77abda_4_k_cu_8c29fc4e6thrust24THRUST_300001_SM_1000_NS3seqE[1];

.visible .entry _ZN3cub18CUB_300001_SM_10006detail11EmptyKernelIvEEvv()
{


	ret;

}
	// .globl	_ZN3cub18CUB_300001_SM_10006detail8for_each13static_kernelINS2_12policy_hub_t12policy_500_tEmN6thrust24THRUST_300001_SM_1000_NS8cuda_cub6__fill7functorINS7_6detail15normal_iteratorINS7_10device_ptrIcEEEEcEEEEvT0_T1_
.visible .entry _ZN3cub18CUB_300001_SM_10006detail8for_each13static_kernelINS2_12policy_hub_t12policy_500_tEmN6thrust24THRUST_300001_SM_1000_NS8cuda_cub6__fill7functorINS7_6detail15normal_iteratorINS7_10device_ptrIcEEEEcEEEEvT0_T1_(
	.param .u64 _ZN3cub18CUB_300001_SM_10006detail8for_each13static_kernelINS2_12policy_hub_t12policy_500_tEmN6thrust24THRUST_300001_SM_1000_NS8cuda_cub6__fill7functorINS7_6detail15normal_iteratorINS7_10device_ptrIcEEEEcEEEEvT0_T1__param_0,
	.param .align 8 .b8 _ZN3cub18CUB_300001_SM_10006detail8for_each13static_kernelINS2_12policy_hub_t12policy_500_tEmN6thrust24THRUST_300001_SM_1000_NS8cuda_cub6__fill7functorINS7_6detail15normal_iteratorINS7_10device_ptrIcEEEEcEEEEvT0_T1__param_1[16]
)
.maxntid 256
{
	.reg .pred 	%p<4>;
	.reg .b16 	%rs<10>;
	.reg .b32 	%r<15>;
	.reg .b64 	%rd<14>;

	ld.param.u32 	%r7, [_ZN3cub18CUB_300001_SM_10006detail8for_each13static_kernelINS2_12policy_hub_t12policy_500_tEmN6thrust24THRUST_300001_SM_1000_NS8cuda_cub6__fill7functorINS7_6detail15normal_iteratorINS7_10device_ptrIcEEEEcEEEEvT0_T1__param_1+8];
	bfe.u32 	%r11, %r7, 0, 8;
	cvt.u16.u32 	%rs2, %r11;
	ld.param.u64 	%rd4, [_ZN3cub18CUB_300001_SM_10006detail8for_each13static_kernelINS2_12policy_hub_t12policy_500_tEmN6thrust24THRUST_300001_SM_1000_NS8cuda_cub6__fill7functorINS7_6detail15normal_iteratorINS7_10device_ptrIcEEEEcEEEEvT0_T1__param_1];
	ld.param.u64 	%rd5, [_ZN3cub18CUB_300001_SM_10006detail8for_each13static_kernelINS2_12policy_hub_t12policy_500_tEmN6thrust24THRUST_300001_SM_1000_NS8cuda_cub6__fill7functorINS7_6detail15normal_iteratorINS7_10device_ptrIcEEEEcEEEEvT0_T1__param_0];
	mov.u32 	%r12, %ctaid.x;
	mul.wide.u32 	%rd1, %r12, 512;
	sub.s64 	%rd2, %rd5, %rd1;
	setp.lt.u64 	%p1, %rd2, 512;
	@%p1 bra 	$L__BB1_2;
	mov.u32 	%r14, %tid.x;
	cvta.to.global.u64 	%rd10, %rd4;
	cvt.u64.u32 	%rd11, %r14;
	add.s64 	%rd12, %rd1, %rd11;
	add.s64 	%rd13, %rd10, %rd12;
	st.global.u8 	[%rd13], %rs2;
	st.global.u8 	[%rd13+256], %rs2;
	bra.uni 	$L__BB1_6;
$L__BB1_2:
	cvta.to.global.u64 	%rd6, %rd4;
	mov.u32 	%r1, %tid.x;
	cvt.u64.u32 	%rd7, %r1;
	setp.le.u64 	%p2, %rd2, %rd7;
	add.s64 	%rd8, %rd1, %rd7;
	add.s64 	%rd3, %rd6, %rd8;
	@%p2 bra 	$L__BB1_4;
	st.global.u8 	[%rd3], %rs2;
$L__BB1_4:
	add.s32 	%r13, %r1, 256;
	cvt.u64.u32 	%rd9, %r13;
	setp.le.u64 	%p3, %rd2, %rd9;
	@%p3 bra 	$L__BB1_6;
	st.global.u8 	[%rd3+256], %rs2;
$L__BB1_6:
	ret;

}
	// .globl	_ZN3cub18CUB_300001_SM_10006detail8for_each13static_kernelINS2_12policy_hub_t12policy_500_tEmN6thrust24THRUST_300001_SM_1000_NS8cuda_cub20__uninitialized_fill7functorINS7_10device_ptrIcEEcEEEEvT0_T1_
.visible .entry _ZN3cub18CUB_300001_SM_10006detail8for_each13static_kernelINS2_12policy_hub_t12policy_500_tEmN6thrust24THRUST_300001_SM_1000_NS8cuda_cub20__uninitialized_fill7functorINS7_10device_ptrIcEEcEEEEvT0_T1_(
	.param .u64 _ZN3cub18CUB_300001_SM_10006detail8for_each13static_kernelINS2_12policy_hub_t12policy_500_tEmN6thrust24THRUST_300001_SM_1000_NS8cuda_cub20__uninitialized_fill7functorINS7_10device_ptrIcEEcEEEEvT0_T1__param_0,
	.param .align 8 .b8 _ZN3cub18CUB_300001_SM_10006detail8for_each13static_kernelINS2_12policy_hub_t12policy_500_tEmN6thrust24THRUST_300001_SM_1000_NS8cuda_cub20__uninitialized_fill7functorINS7_10device_ptrIcEEcEEEEvT0_T1__param_1[16]
)
.maxntid 256
{
	.reg .pred 	%p<4>;
	.reg .b16 	%rs<10>;
	.reg .b32 	%r<15>;
	.reg .b64 	%rd<14>;

	ld.param.u32 	%r7, [_ZN3cub18CUB_300001_SM_10006detail8for_each13static_kernelINS2_12policy_hub_t12policy_500_tEmN6thrust24THRUST_300001_SM_1000_NS8cuda_cub20__uninitialized_fill7functorINS7_10device_ptrIcEEcEEEEvT0_T1__param_1+8];
	bfe.u32 	%r11, %r7, 0, 8;
	cvt.u16.u32 	%rs2, %r11;
	ld.param.u64 	%rd4, [_ZN3cub18CUB_300001_SM_10006detail8for_each13static_kernelINS2_12policy_hub_t12policy_500_tEmN6thrust24THRUST_300001_SM_1000_NS8cuda_cub20__uninitialized_fill7functorINS7_10device_ptrIcEEcEEEEvT0_T1__param_1];
	ld.param.u64 	%rd5, [_ZN3cub18CUB_300001_SM_10006detail8for_each13static_kernelINS2_12policy_hub_t12policy_500_tEmN6thrust24THRUST_300001_SM_1000_NS8cuda_cub20__uninitialized_fill7functorINS7_10device_ptrIcEEcEEEEvT0_T1__param_0];
	mov.u32 	%r12, %ctaid.x;
	mul.wide.u32 	%rd1, %r12, 512;
	sub.s64 	%rd2, %rd5, %rd1;
	setp.lt.u64 	%p1, %rd2, 512;
	@%p1 bra 	$L__BB2_2;
	mov.u32 	%r14, %tid.x;
	cvta.to.global.u64 	%rd10, %rd4;
	cvt.u64.u32 	%rd11, %r14;
	add.s64 	%rd12, %rd1, %rd11;
	add.s64 	%rd13, %rd10, %rd12;
	st.global.u8 	[%rd13], %rs2;
	st.global.u8 	[%rd13+256], %rs2;
	bra.uni 	$L__BB2_6;
$L__BB2_2:
	cvta.to.global.u64 	%rd6, %rd4;
	mov.u32 	%r1, %tid.x;
	cvt.u64.u32 	%rd7, %r1;
	setp.le.u64 	%p2, %rd2, %rd7;
	add.s64 	%rd8, %rd1, %rd7;
	add.s64 	%rd3, %rd6, %rd8;
	@%p2 bra 	$L__BB2_4;
	st.global.u8 	[%rd3], %rs2;
$L__BB2_4:
	add.s32 	%r13, %r1, 256;
	cvt.u64.u32 	%rd9, %r13;
	setp.le.u64 	%p3, %rd2, %rd9;
	@%p3 bra 	$L__BB2_6;
	st.global.u8 	[%rd3+256], %rs2;
$L__BB2_6:
	ret;

}
	// .globl	_ZN3cub18CUB_300001_SM_10006detail8for_each13static_kernelINS2_12policy_hub_t12policy_500_tElN6thrust24THRUST_300001_SM_1000_NS8cuda_cub6__fill7functorINS7_6detail15normal_iteratorINS7_10device_ptrIcEEEEcEEEEvT0_T1_
.visible .entry _ZN3cub18CUB_300001_SM_10006detail8for_each13static_kernelINS2_12policy_hub_t12policy_500_tElN6thrust24THRUST_300001_SM_1000_NS8cuda_cub6__fill7functorINS7_6detail15normal_iteratorINS7_10device_ptrIcEEEEcEEEEvT0_T1_(
	.param .u64 _ZN3cub18CUB_300001_SM_10006detail8for_each13static_kernelINS2_12policy_hub_t12policy_500_tElN6thrust24THRUST_300001_SM_1000_NS8cuda_cub6__fill7functorINS7_6detail15normal_iteratorINS7_10device_ptrIcEEEEcEEEEvT0_T1__param_0,
	.param .align 8 .b8 _ZN3cub18CUB_300001_SM_10006detail8for_each13static_kernelINS2_12policy_hub_t12policy_500_tElN6thrust24THRUST_300001_SM_1000_NS8cuda_cub6__fill7functorINS7_6detail15normal_iteratorINS7_10device_ptrIcEEEEcEEEEvT0_T1__param_1[16]
)
.maxntid 256
{
	.reg .pred 	%p<4>;
	.reg .b16 	%rs<10>;
	.reg .b32 	%r<15>;
	.reg .b64 	%rd<15>;

	ld.param.u32 	%r7, [_ZN3cub18CUB_300001_SM_10006detail8for_each13static_kernelINS2_12policy_hub_t12policy_500_tElN6thrust24THRUST_300001_SM_1000_NS8cuda_cub6__fill7functorINS7_6detail15normal_iteratorINS7_10device_ptrIcEEEEcEEEEvT0_T1__param_1+8];
	bfe.u32 	%r11, %r7, 0, 8;
	cvt.u16.u32 	%rs2, %r11;
	ld.param.u64 	%rd5, [_ZN3cub18CUB_300001_SM_10006detail8for_each13static_kernelINS2_12policy_hub_t12policy_500_tElN6thrust24THRUST_300001_SM_1000_NS8cuda_cub6__fill7functorINS7_6detail15normal_iteratorINS7_10device_ptrIcEEEEcEEEEvT0_T1__param_1];
	ld.param.u64 	%rd6, [_ZN3cub18CUB_300001_SM_10006detail8for_each13static_kernelINS2_12policy_hub_t12policy_500_tElN6thrust24THRUST_300001_SM_1000_NS8cuda_cub6__fill7functorINS7_6detail15normal_iteratorINS7_10device_ptrIcEEEEcEEEEvT0_T1__param_0];
	mov.u32 	%r12, %ctaid.x;
	mul.wide.u32 	%rd1, %r12, 512;
	sub.s64 	%rd2, %rd6, %rd1;
	setp.lt.s64 	%p1, %rd2, 512;
	@%p1 bra 	$L__BB3_2;
	mov.u32 	%r14, %tid.x;
	cvta.to.global.u64 	%rd11, %rd5;
	cvt.u64.u32 	%rd12, %r14;
	add.s64 	%rd13, %rd1, %rd12;
	add.s64 	%rd14, %rd11, %rd13;
	st.global.u8 	[%rd14], %rs2;
	st.global.u8 	[%rd14+256], %rs2;
	bra.uni 	$L__BB3_6;
$L__BB3_2:
	cvta.to.global.u64 	%rd7, %rd5;
	mov.u32 	%r1, %tid.x;
	cvt.s64.s32 	%rd3, %rd2;
	cvt.u64.u32 	%rd8, %r1;
	setp.le.s64 	%p2, %rd3, %rd8;
	add.s64 	%rd9, %rd1, %rd8;
	add.s64 	%rd4, %rd7, %rd9;
	@%p2 bra 	$L__BB3_4;
	st.global.u8 	[%rd4], %rs2;
$L__BB3_4:
	add.s32 	%r13, %r1, 256;
	cvt.u64.u32 	%rd10, %r13;
	setp.le.s64 	%p3, %rd3, %rd10;
	@%p3 bra 	$L__BB3_6;
	st.global.u8 	[%rd4+256], %rs2;
$L__BB3_6:
	ret;

}
	// .globl	_ZN3cub18CUB_300001_SM_10006detail8for_each13static_kernelINS2_12policy_hub_t12policy_500_tEmN6thrust24THRUST_300001_SM_1000_NS8cuda_cub6__fill7functorINS7_6detail15normal_iteratorINS7_10device_ptrI9index_seqEEEESE_EEEEvT0_T1_
.visible .entry _ZN3cub18CUB_300001_SM_10006detail8for_each13static_kernelINS2_12policy_hub_t12policy_500_tEmN6thrust24THRUST_300001_SM_1000_NS8cuda_cub6__fill7functorINS7_6detail15normal_iteratorINS7_10device_ptrI9index_seqEEEESE_EEEEvT0_T1_(
	.param .u64 _ZN3cub18CUB_300001_SM_10006detail8for_each13static_kernelINS2_12policy_hub_t12policy_500_tEmN6thrust24THRUST_300001_SM_1000_NS8cuda_cub6__fill7functorINS7_6detail15normal_iteratorINS7_10device_ptrI9index_seqEEEESE_EEEEvT0_T1__param_0,
	.param .align 8 .b8 _ZN3cub18CUB_300001_SM_10006detail8for_each13static_kernelINS2_12policy_hub_t12policy_500_tEmN6thrust24THRUST_300001_SM_1000_NS8cuda_cub6__fill7functorINS7_6detail15normal_iteratorINS7_10device_ptrI9index_seqEEEESE_EEEEvT0_T1__param_1[16]
)
.maxntid 256
{
	.reg .pred 	%p<4>;
	.reg .b32 	%r<9>;
	.reg .b64 	%rd<16>;

	ld.param.u64 	%rd4, [_ZN3cub18CUB_300001_SM_10006detail8for_each13static_kernelINS2_12policy_hub_t12policy_500_tEmN6thrust24THRUST_300001_SM_1000_NS8cuda_cub6__fill7functorINS7_6detail15normal_iteratorINS7_10device_ptrI9index_seqEEEESE_EEEEvT0_T1__param_1];
	ld.param.u64 	%rd5, [_ZN3cub18CUB_300001_SM_10006detail8for_each13static_kernelINS2_12policy_hub_t12policy_500_tEmN6thrust24THRUST_300001_SM_1000_NS8cuda_cub6__fill7functorINS7_6detail15normal_iteratorINS7_10device_ptrI9index_seqEEEESE_EEEEvT0_T1__param_0];
	ld.param.v2.u32 	{%r4, %r5}, [_ZN3cub18CUB_300001_SM_10006detail8for_each13static_kernelINS2_12policy_hub_t12policy_500_tEmN6thrust24THRUST_300001_SM_1000_NS8cuda_cub6__fill7functorINS7_6detail15normal_iteratorINS7_10device_ptrI9index_seqEEEESE_EEEEvT0_T1__param_1+8];
	mov.u32 	%r6, %ctaid.x;
	mul.wide.u32 	%rd1, %r6, 512;
	sub.s64 	%rd2, %rd5, %rd1;
	setp.lt.u64 	%p1, %rd2, 512;
	@%p1 bra 	$L__BB4_2;
	mov.u32 	%r8, %tid.x;
	cvta.to.global.u64 	%rd11, %rd4;
	cvt.u64.u32 	%rd12, %r8;
	add.s64 	%rd13, %rd1, %rd12;
	shl.b64 	%rd14, %rd13, 3;
	add.s64 	%rd15, %rd11, %rd14;
	st.global.u32 	[%rd15], %r4;
	st.global.u32 	[%rd15+4], %r5;
	st.global.u32 	[%rd15+2048], %r4;
	st.global.u32 	[%rd15+2052], %r5;
	bra.uni 	$L__BB4_6;
$L__BB4_2:
	cvta.to.global.u64 	%rd6, %rd4;
	mov.u32 	%r3, %tid.x;
	cvt.u64.u32 	%rd7, %r3;
	setp.le.u64 	%p2, %rd2, %rd7;
	add.s64 	%rd8, %rd1, %rd7;
	shl.b64 	%rd9, %rd8, 3;
	add.s64 	%rd3, %rd6, %rd9;
	@%p2 bra 	$L__BB4_4;
	st.global.u32 	[%rd3], %r4;
	st.global.u32 	[%rd3+4], %r5;
$L__BB4_4:
	add.s32 	%r7, %r3, 256;
	cvt.u64.u32 	%rd10, %r7;
	setp.le.u64 	%p3, %rd2, %rd10;
	@%p3 bra 	$L__BB4_6;
	st.global.u32 	[%rd3+2048], %r4;
	st.global.u32 	[%rd3+2052], %r5;
$L__BB4_6:
	ret;

}
	// .globl	_ZN3cub18CUB_300001_SM_10006detail8for_each13static_kernelINS2_12policy_hub_t12policy_500_tEmN6thrust24THRUST_300001_SM_1000_NS8cuda_cub20__uninitialized_fill7functorINS7_10device_ptrI9index_seqEESC_EEEEvT0_T1_
.visible .entry _ZN3cub18CUB_300001_SM_10006detail8for_each13static_kernelINS2_12policy_hub_t12policy_500_tEmN6thrust24THRUST_300001_SM_1000_NS8cuda_cub20__uninitialized_fill7functorINS7_10device_ptrI9index_seqEESC_EEEEvT0_T1_(
	.param .u64 _ZN3cub18CUB_300001_SM_10006detail8for_each13static_kernelINS2_12policy_hub_t12policy_500_tEmN6thrust24THRUST_300001_SM_1000_NS8cuda_cub20__uninitialized_fill7functorINS7_10device_ptrI9index_seqEESC_EEEEvT0_T1__param_0,
	.param .align 8 .b8 _ZN3cub18CUB_300001_SM_10006detail8for_each13static_kernelINS2_12policy_hub_t12policy_500_tEmN6thrust24THRUST_300001_SM_1000_NS8cuda_cub20__uninitialized_fill7functorINS7_10device_ptrI9index_seqEESC_EEEEvT0_T1__param_1[16]
)
.maxntid 256
{
	.reg .pred 	%p<4>;
	.reg .b32 	%r<9>;
	.reg .b64 	%rd<16>;

	ld.param.u64 	%rd4, [_ZN3cub18CUB_300001_SM_10006detail8for_each13static_kernelINS2_12policy_hub_t12policy_500_tEmN6thrust24THRUST_300001_SM_1000_NS8cuda_cub20__uninitialized_fill7functorINS7_10device_ptrI9index_seqEESC_EEEEvT0_T1__param_1];
	ld.param.u64 	%rd5, [_ZN3cub18CUB_300001_SM_10006detail8for_each13static_kernelINS2_12policy_hub_t12policy_500_tEmN6thrust24THRUST_300001_SM_1000_NS8cuda_cub20__uninitialized_fill7functorINS7_10device_ptrI9index_seqEESC_EEEEvT0_T1__param_0];
	ld.param.v2.u32 	{%r4, %r5}, [_ZN3cub18CUB_300001_SM_10006detail8for_each13static_kernelINS2_12policy_hub_t12policy_500_tEmN6thrust24THRUST_300001_SM_1000_NS8cuda_cub20__uninitialized_fill7functorINS7_10device_ptrI9index_seqEESC_EEEEvT0_T1__param_1+8];
	mov.u32 	%r6, %ctaid.x;
	mul.wide.u32 	%rd1, %r6, 512;
	sub.s64 	%rd2, %rd5, %rd1;
	setp.lt.u64 	%p1, %rd2, 512;
	@%p1 bra 	$L__BB5_2;
	mov.u32 	%r8, %tid.x;
	cvta.to.global.u64 	%rd11, %rd4;
	cvt.u64.u32 	%rd12, %r8;
	add.s64 	%rd13, %rd1, %rd12;
	shl.b64 	%rd14, %rd13, 3;
	add.s64 	%rd15, %rd11, %rd14;
	st.global.u32 	[%rd15], %r4;
	st.global.u32 	[%rd15+4], %r5;
	st.global.u32 	[%rd15+2048], %r4;
	st.global.u32 	[%rd15+2052], %r5;
	bra.uni 	$L__BB5_6;
$L__BB5_2:
	cvta.to.global.u64 	%rd6, %rd4;
	mov.u32 	%r3, %tid.x;
	cvt.u64.u32 	%rd7, %r3;
	setp.le.u64 	%p2, %rd2, %rd7;
	add.s64 	%rd8, %rd1, %rd7;
	shl.b64 	%rd9, %rd8, 3;
	add.s64 	%rd3, %rd6, %rd9;
	@%p2 bra 	$L__BB5_4;
	st.global.u32 	[%rd3], %r4;
	st.global.u32 	[%rd3+4], %r5;
$L__BB5_4:
	add.s32 	%r7, %r3, 256;
	cvt.u64.u32 	%rd10, %r7;
	setp.le.u64 	%p3, %rd2, %rd10;
	@%p3 bra 	$L__BB5_6;
	st.global.u32 	[%rd3+2048], %r4;
	st.global.u32 	[%rd3+2052], %r5;
$L__BB5_6:
	ret;

}
	// .globl	_ZN3cub18CUB_300001_SM_10006detail8for_each13static_kernelINS2_12policy_hub_t12policy_500_tElN6thrust24THRUST_300001_SM_1000_NS8cuda_cub6__fill7functorINS7_6detail15normal_iteratorINS7_10device_ptrI9index_seqEEEESE_EEEEvT0_T1_
.visible .entry _ZN3cub18CUB_300001_SM_10006detail8for_each13static_kernelINS2_12policy_hub_t12policy_500_tElN6thrust24THRUST_300001_SM_1000_NS8cuda_cub6__fill7functorINS7_6detail15normal_iteratorINS7_10device_ptrI9index_seqEEEESE_EEEEvT0_T1_(
	.param .u64 _ZN3cub18CUB_300001_SM_10006detail8for_each13static_kernelINS2_12policy_hub_t12policy_500_tElN6thrust24THRUST_300001_SM_1000_NS8cuda_cub6__fill7functorINS7_6detail15normal_iteratorINS7_10device_ptrI9index_seqEEEESE_EEEEvT0_T1__param_0,
	.param .align 8 .b8 _ZN3cub18CUB_300001_SM_10006detail8for_each13static_kernelINS2_12policy_hub_t12policy_500_tElN6thrust24THRUST_300001_SM_1000_NS8cuda_cub6__fill7functorINS7_6detail15normal_iteratorINS7_10device_ptrI9index_seqEEEESE_EEEEvT0_T1__param_1[16]
)
.maxntid 256
{
	.reg .pred 	%p<4>;
	.reg .b32 	%r<9>;
	.reg .b64 	%rd<17>;

	ld.param.u64 	%rd5, [_ZN3cub18CUB_300001_SM_10006detail8for_each13static_kernelINS2_12policy_hub_t12policy_500_tElN6thrust24THRUST_300001_SM_1000_NS8cuda_cub6__fill7functorINS7_6detail15normal_iteratorINS7_10device_ptrI9index_seqEEEESE_EEEEvT0_T1__param_1];
	ld.param.u64 	%rd6, [_ZN3cub18CUB_300001_SM_10006detail8for_each13static_kernelINS2_12policy_hub_t12policy_500_tElN6thrust24THRUST_300001_SM_1000_NS8cuda_cub6__fill7functorINS7_6detail15normal_iteratorINS7_10device_ptrI9index_seqEEEESE_EEEEvT0_T1__param_0];
	ld.param.v2.u32 	{%r4, %r5}, [_ZN3cub18CUB_300001_SM_10006detail8for_each13static_kernelINS2_12policy_hub_t12policy_500_tElN6thrust24THRUST_300001_SM_1000_NS8cuda_cub6__fill7functorINS7_6detail15normal_iteratorINS7_10device_ptrI9index_seqEEEESE_EEEEvT0_T1__param_1+8];
	mov.u32 	%r6, %ctaid.x;
	mul.wide.u32 	%rd1, %r6, 512;
	sub.s64 	%rd2, %rd6, %rd1;
	setp.lt.s64 	%p1, %rd2, 512;
	@%p1 bra 	$L__BB6_2;
	mov.u32 	%r8, %tid.x;
	cvta.to.global.u64 	%rd12, %rd5;
	cvt.u64.u32 	%rd13, %r8;
	add.s64 	%rd14, %rd1, %rd13;
	shl.b64 	%rd15, %rd14, 3;
	add.s64 	%rd16, %rd12, %rd15;
	st.global.u32 	[%rd16], %r4;
	st.global.u32 	[%rd16+4], %r5;
	st.global.u32 	[%rd16+2048], %r4;
	st.global.u32 	[%rd16+2052], %r5;
	bra.uni 	$L__BB6_6;
$L__BB6_2:
	cvta.to.global.u64 	%rd7, %rd5;
	mov.u32 	%r3, %tid.x;
	cvt.s64.s32 	%rd3, %rd2;
	cvt.u64.u32 	%rd8, %r3;
	setp.le.s64 	%p2, %rd3, %rd8;
	add.s64 	%rd9, %rd1, %rd8;
	shl.b64 	%rd10, %rd9, 3;
	add.s64 	%rd4, %rd7, %rd10;
	@%p2 bra 	$L__BB6_4;
	st.global.u32 	[%rd4], %r4;
	st.global.u32 	[%rd4+4], %r5;
$L__BB6_4:
	add.s32 	%r7, %r3, 256;
	cvt.u64.u32 	%rd11, %r7;
	setp.le.s64 	%p3, %rd3, %rd11;
	@%p3 bra 	$L__BB6_6;
	st.global.u32 	[%rd4+2048], %r4;
	st.global.u32 	[%rd4+2052], %r5;
$L__BB6_6:
	ret;

}
	// .globl	_ZN3cub18CUB_300001_SM_10006detail8for_each13static_kernelINS2_12policy_hub_t12policy_500_tEmN6thrust24THRUST_300001_SM_1000_NS8cuda_cub20__uninitialized_fill7functorINS7_10device_ptrIiEEiEEEEvT0_T1_
.visible .entry _ZN3cub18CUB_300001_SM_10006detail8for_each13static_kernelINS2_12policy_hub_t12policy_500_tEmN6thrust24THRUST_300001_SM_1000_NS8cuda_cub20__uninitialized_fill7functorINS7_10device_ptrIiEEiEEEEvT0_T1_(
	.param .u64 _ZN3cub18CUB_300001_SM_10006detail8for_each13static_kernelINS2_12policy_hub_t12policy_500_tEmN6thrust24THRUST_300001_SM_1000_NS8cuda_cub20__uninitialized_fill7functorINS7_10device_ptrIiEEiEEEEvT0_T1__param_0,
	.param .align 8 .b8 _ZN3cub18CUB_300001_SM_10006detail8for_each13static_kernelINS2_12policy_hub_t12policy_500_tEmN6thrust24THRUST_300001_SM_1000_NS8cuda_cub20__uninitialized_fill7functorINS7_10device_ptrIiEEiEEEEvT0_T1__param_1[16]
)
.maxntid 256
{
	.reg .pred 	%p<4>;
	.reg .b16 	%rs<5>;
	.reg .b32 	%r<12>;
	.reg .b64 	%rd<16>;

	ld.param.u32 	%r3, [_ZN3cub18CUB_300001_SM_10006detail8for_each13static_kernelINS2_12policy_hub_t12policy_500_tEmN6thrust24THRUST_300001_SM_1000_NS8cuda_cub20__uninitialized_fill7functorINS7_10device_ptrIiEEiEEEEvT0_T1__param_1+8];
	ld.param.u64 	%rd4, [_ZN3cub18CUB_300001_SM_10006detail8for_each13static_kernelINS2_12policy_hub_t12policy_500_tEmN6thrust24THRUST_300001_SM_1000_NS8cuda_cub20__uninitialized_fill7functorINS7_10device_ptrIiEEiEEEEvT0_T1__param_1];
	ld.param.u64 	%rd5, [_ZN3cub18CUB_300001_SM_10006detail8for_each13static_kernelINS2_12policy_hub_t12policy_500_tEmN6thrust24THRUST_300001_SM_1000_NS8cuda_cub20__uninitialized_fill7functorINS7_10device_ptrIiEEiEEEEvT0_T1__param_0];
	mov.u32 	%r9, %ctaid.x;
	mul.wide.u32 	%rd1, %r9, 512;
	sub.s64 	%rd2, %rd5, %rd1;
	setp.lt.u64 	%p1, %rd2, 512;
	@%p1 bra 	$L__BB7_2;
	mov.u32 	%r11, %tid.x;
	cvta.to.global.u64 	%rd11, %rd4;
	cvt.u64.u32 	%rd12, %r11;
	add.s64 	%rd13, %rd1, %rd12;
	shl.b64 	%rd14, %rd13, 2;
	add.s64 	%rd15, %rd11, %rd14;
	st.global.u32 	[%rd15], %r3;
	st.global.u32 	[%rd15+1024], %r3;
	bra.uni 	$L__BB7_6;
$L__BB7_2:
	cvta.to.global.u64 	%rd6, %rd4;
	mov.u32 	%r2, %tid.x;
	cvt.u64.u32 	%rd7, %r2;
	setp.le.u64 	%p2, %rd2, %rd7;
	add.s64 	%rd8, %rd1, %rd7;
	shl.b64 	%rd9, %rd8, 2;
	add.s64 	%rd3, %rd6, %rd9;
	@%p2 bra 	$L__BB7_4;
	st.global.u32 	[%rd3], %r3;
$L__BB7_4:
	add.s32 	%r10, %r2, 256;
	cvt.u64.u32 	%rd10, %r10;
	setp.le.u64 	%p3, %rd2, %rd10;
	@%p3 bra 	$L__BB7_6;
	st.global.u32 	[%rd3+1024], %r3;
$L__BB7_6:
	ret;

}
	// .globl	_ZN3cub18CUB_300001_SM_10006detail9transform16transform_kernelINS2_10policy_hubILb1EN4cuda3std3__45tupleIJN6thrust24THRUST_300001_SM_1000_NS17counting_iteratorIiNSA_11use_defaultESC_SC_EEEEEE10policy1000Ei16score_calculatorNSA_6detail15normal_iteratorINSA_10device_ptrIiEEEEJSD_EEEvT0_iT1_T2_DpNS2_10kernel_argIT3_EE
.visible .entry _ZN3cub18CUB_300001_SM_10006detail9transform16transform_kernelINS2_10policy_hubILb1EN4cuda3std3__45tupleIJN6thrust24THRUST_300001_SM_1000_NS17counting_iteratorIiNSA_11use_defaultESC_SC_EEEEEE10policy1000Ei16score_calculatorNSA_6detail15normal_iteratorINSA_10device_ptrIiEEEEJSD_EEEvT0_iT1_T2_DpNS2_10kernel_argIT3_EE(
	.param .u32 _ZN3cub18CUB_300001_SM_10006detail9transform16transform_kernelINS2_10policy_hubILb1EN4cuda3std3__45tupleIJN6thrust24THRUST_300001_SM_1000_NS17counting_iteratorIiNSA_11use_defaultESC_SC_EEEEEE10policy1000Ei16score_calculatorNSA_6detail15normal_iteratorINSA_10device_ptrIiEEEEJSD_EEEvT0_iT1_T2_DpNS2_10kernel_argIT3_EE_param_0,
	.param .u32 _ZN3cub18CUB_300001_SM_10006detail9transform16transform_kernelINS2_10policy_hubILb1EN4cuda3std3__45tupleIJN6thrust24THRUST_300001_SM_1000_NS17counting_iteratorIiNSA_11use_defaultESC_SC_EEEEEE10policy1000Ei16score_calculatorNSA_6detail15normal_iteratorINSA_10device_ptrIiEEEEJSD_EEEvT0_iT1_T2_DpNS2_10kernel_argIT3_EE_param_1,
	.param .align 8 .b8 _ZN3cub18CUB_300001_SM_10006detail9transform16transform_kernelINS2_10policy_hubILb1EN4cuda3std3__45tupleIJN6thrust24THRUST_300001_SM_1000_NS17counting_iteratorIiNSA_11use_defaultESC_SC_EEEEEE10policy1000Ei16score_calculatorNSA_6detail15normal_iteratorINSA_10device_ptrIiEEEEJSD_EEEvT0_iT1_T2_DpNS2_10kernel_argIT3_EE_param_2[40],
	.param .align 8 .b8 _ZN3cub18CUB_300001_SM_10006detail9transform16transform_kernelINS2_10policy_hubILb1EN4cuda3std3__45tupleIJN6thrust24THRUST_300001_SM_1000_NS17counting_iteratorIiNSA_11use_defaultESC_SC_EEEEEE10policy1000Ei16score_calculatorNSA_6detail15normal_iteratorINSA_10device_ptrIiEEEEJSD_EEEvT0_iT1_T2_DpNS2_10kernel_argIT3_EE_param_3[8],
	.param .align 8 .b8 _ZN3cub18CUB_300001_SM_10006detail9transform16transform_kernelINS2_10policy_hubILb1EN4cuda3std3__45tupleIJN6thrust24THRUST_300001_SM_1000_NS17counting_iteratorIiNSA_11use_defaultESC_SC_EEEEEE10policy1000Ei16score_calculatorNSA_6detail15normal_iteratorINSA_10device_ptrIiEEEEJSD_EEEvT0_iT1_T2_DpNS2_10kernel_argIT3_EE_param_4[16]
)
.maxntid 128
{
	.reg .pred 	%p<68>;
	.reg .b32 	%r<179>;
	.reg .b64 	%rd<33>;

	ld.param.u32 	%r1, [_ZN3cub18CUB_300001_SM_10006detail9transform16transform_kernelINS2_10policy_hubILb1EN4cuda3std3__45tupleIJN6thrust24THRUST_300001_SM_1000_NS17counting_iteratorIiNSA_11use_defaultESC_SC_EEEEEE10policy1000Ei16score_calculatorNSA_6detail15normal_iteratorINSA_10device_ptrIiEEEEJSD_EEEvT0_iT1_T2_DpNS2_10kernel_argIT3_EE_param_2+32];
	ld.param.u32 	%r102, [_ZN3cub18CUB_300001_SM_10006detail9transform16transform_kernelINS2_10policy_hubILb1EN4cuda3std3__45tupleIJN6thrust24THRUST_300001_SM_1000_NS17counting_iteratorIiNSA_11use_defaultESC_SC_EEEEEE10policy1000Ei16score_calculatorNSA_6detail15normal_iteratorINSA_10device_ptrIiEEEEJSD_EEEvT0_iT1_T2_DpNS2_10kernel_argIT3_EE_param_4];
	ld.param.u32 	%r103, [_ZN3cub18CUB_300001_SM_10006detail9transform16transform_kernelINS2_10policy_hubILb1EN4cuda3std3__45tupleIJN6thrust24THRUST_300001_SM_1000_NS17counting_iteratorIiNSA_11use_defaultESC_SC_EEEEEE10policy1000Ei16score_calculatorNSA_6detail15normal_iteratorINSA_10device_ptrIiEEEEJSD_EEEvT0_iT1_T2_DpNS2_10kernel_argIT3_EE_param_0];
	ld.param.u64 	%rd6, [_ZN3cub18CUB_300001_SM_10006detail9transform16transform_kernelINS2_10policy_hubILb1EN4cuda3std3__45tupleIJN6thrust24THRUST_300001_SM_1000_NS17counting_iteratorIiNSA_11use_defaultESC_SC_EEEEEE10policy1000Ei16score_calculatorNSA_6detail15normal_iteratorINSA_10device_ptrIiEEEEJSD_EEEvT0_iT1_T2_DpNS2_10kernel_argIT3_EE_param_3];
	ld.param.u64 	%rd7, [_ZN3cub18CUB_300001_SM_10006detail9transform16transform_kernelINS2_10policy_hubILb1EN4cuda3std3__45tupleIJN6thrust24THRUST_300001_SM_1000_NS17counting_iteratorIiNSA_11use_defaultESC_SC_EEEEEE10policy1000Ei16score_calculatorNSA_6detail15normal_iteratorINSA_10device_ptrIiEEEEJSD_EEEvT0_iT1_T2_DpNS2_10kernel_argIT3_EE_param_2+8];
	ld.param.u64 	%rd8, [_ZN3cub18CUB_300001_SM_10006detail9transform16transform_kernelINS2_10policy_hubILb1EN4cuda3std3__45tupleIJN6thrust24THRUST_300001_SM_1000_NS17counting_iteratorIiNSA_11use_defaultESC_SC_EEEEEE10policy1000Ei16score_calculatorNSA_6detail15normal_iteratorINSA_10device_ptrIiEEEEJSD_EEEvT0_iT1_T2_DpNS2_10kernel_argIT3_EE_param_2];
	ld.param.u32 	%r101, [_ZN3cub18CUB_300001_SM_10006detail9transform16transform_kernelINS2_10policy_hubILb1EN4cuda3std3__45tupleIJN6thrust24THRUST_300001_SM_1000_NS17counting_iteratorIiNSA_11use_defaultESC_SC_EEEEEE10policy1000Ei16score_calculatorNSA_6detail15normal_iteratorINSA_10device_ptrIiEEEEJSD_EEEvT0_iT1_T2_DpNS2_10kernel_argIT3_EE_param_1];
	cvta.to.global.u64 	%rd1, %rd8;
	cvta.to.global.u64 	%rd2, %rd7;
	cvta.to.global.u64 	%rd9, %rd6;
	shl.b32 	%r104, %r101, 7;
	mov.u32 	%r105, %ctaid.x;
	mul.lo.s32 	%r106, %r104, %r105;
	sub.s32 	%r107, %r103, %r106;
	min.s32 	%r2, %r104, %r107;
	add.s32 	%r3, %r102, %r106;
	mul.wide.s32 	%rd10, %r106, 4;
	add.s64 	%rd3, %rd9, %rd10;
	setp.gt.s32 	%p1, %r104, %r107;
	@%p1 bra 	$L__BB8_25;
	setp.lt.s32 	%p2, %r101, 1;
	@%p2 bra 	$L__BB8_63;
	mov.u32 	%r4, %tid.x;
	setp.gt.s32 	%p3, %r1, 0;
	@%p3 bra 	$L__BB8_7;
	mov.b32 	%r175, 0;
$L__BB8_4:
	shl.b32 	%r109, %r175, 7;
	add.s32 	%r70, %r109, %r4;
	add.s32 	%r110, %r70, %r3;
	mul.wide.s32 	%rd11, %r110, 8;
	add.s64 	%rd12, %rd1, %rd11;
	ld.global.u32 	%r71, [%rd12];
	ld.global.u32 	%r72, [%rd12+4];
	setp.lt.s32 	%p4, %r72, 1;
	@%p4 bra 	$L__BB8_56;
	add.s32 	%r112, %r71, 1;
	add.s32 	%r113, %r72, %r71;
	max.s32 	%r114, %r113, %r112;
	sub.s32 	%r73, %r114, %r71;
	and.b32  	%r74, %r73, 7;
	sub.s32 	%r115, %r71, %r114;
	setp.gt.u32 	%p5, %r115, -8;
	@%p5 bra 	$L__BB8_53;
	and.b32  	%r75, %r73, -8;
	mov.b32 	%r176, 0;
	bra.uni 	$L__BB8_52;
$L__BB8_7:
	mov.b32 	%r167, 0;
$L__BB8_8:
	shl.b32 	%r120, %r167, 7;
	add.s32 	%r6, %r120, %r4;
	add.s32 	%r121, %r6, %r3;
	mul.wide.s32 	%rd15, %r121, 8;
	add.s64 	%rd16, %rd1, %rd15;
	ld.global.u32 	%r7, [%rd16];
	ld.global.u32 	%r8, [%rd16+4];
	setp.lt.s32 	%p14, %r8, 1;
	@%p14 bra 	$L__BB8_15;
	add.s32 	%r123, %r7, 1;
	add.s32 	%r124, %r8, %r7;
	max.s32 	%r125, %r124, %r123;
	sub.s32 	%r9, %r125, %r7;
	and.b32  	%r10, %r9, 7;
	sub.s32 	%r126, %r7, %r125;
	setp.gt.u32 	%p15, %r126, -8;
	@%p15 bra 	$L__BB8_12;
	and.b32  	%r11, %r9, -8;
	mov.b32 	%r168, 0;
$L__BB8_11:
	.pragma "nounroll";
	add.s32 	%r168, %r168, 8;
	setp.ne.s32 	%p16, %r168, %r11;
	@%p16 bra 	$L__BB8_11;
$L__BB8_12:
	setp.eq.s32 	%p17, %r10, 0;
	@%p17 bra 	$L__BB8_15;
	and.b32  	%r15, %r9, 3;
	setp.lt.u32 	%p18, %r10, 4;
	setp.eq.s32 	%p19, %r15, 0;
	@%p19 bra 	$L__BB8_15;
	setp.eq.s32 	%p20, %r15, 1;
	and.b32  	%r128, %r9, 1;
	setp.eq.b32 	%p21, %r128, 1;
	not.pred 	%p22, %p21;
$L__BB8_15:
	mov.b32 	%r169, 0;
$L__BB8_16:
	mul.wide.u32 	%rd17, %r169, 8;
	add.s64 	%rd18, %rd2, %rd17;
	ld.global.u32 	%r21, [%rd18];
	ld.global.u32 	%r22, [%rd18+4];
	setp.lt.s32 	%p23, %r22, 1;
	@%p23 bra 	$L__BB8_23;
	add.s32 	%r131, %r21, 1;
	add.s32 	%r132, %r22, %r21;
	max.s32 	%r133, %r132, %r131;
	sub.s32 	%r23, %r133, %r21;
	and.b32  	%r24, %r23, 7;
	sub.s32 	%r134, %r21, %r133;
	setp.gt.u32 	%p24, %r134, -8;
	@%p24 bra 	$L__BB8_20;
	and.b32  	%r25, %r23, -8;
	mov.b32 	%r170, 0;
$L__BB8_19:
	.pragma "nounroll";
	add.s32 	%r170, %r170, 8;
	setp.ne.s32 	%p25, %r170, %r25;
	@%p25 bra 	$L__BB8_19;
$L__BB8_20:
	setp.eq.s32 	%p26, %r24, 0;
	@%p26 bra 	$L__BB8_23;
	and.b32  	%r29, %r23, 3;
	setp.lt.u32 	%p27, %r24, 4;
	setp.eq.s32 	%p28, %r29, 0;
	@%p28 bra 	$L__BB8_23;
	setp.eq.s32 	%p29, %r29, 1;
	and.b32  	%r136, %r23, 1;
	setp.eq.b32 	%p30, %r136, 1;
	not.pred 	%p31, %p30;
$L__BB8_23:
	add.s32 	%r169, %r169, 1;
	setp.ne.s32 	%p32, %r169, %r1;
	@%p32 bra 	$L__BB8_16;
	mul.wide.s32 	%rd19, %r6, 4;
	add.s64 	%rd20, %rd3, %rd19;
	mov.b32 	%r137, 0;
	st.global.u32 	[%rd20], %r137;
	add.s32 	%r167, %r167, 1;
	setp.eq.s32 	%p33, %r167, %r101;
	@%p33 bra 	$L__BB8_63;
	bra.uni 	$L__BB8_8;
$L__BB8_25:
	setp.lt.s32 	%p34, %r101, 1;
	@%p34 bra 	$L__BB8_63;
	mov.u32 	%r36, %tid.x;
	setp.gt.s32 	%p35, %r1, 0;
	@%p35 bra 	$L__BB8_32;
	mov.b32 	%r177, 0;
$L__BB8_28:
	shl.b32 	%r139, %r177, 7;
	add.s32 	%r86, %r139, %r36;
	setp.ge.s32 	%p36, %r86, %r2;
	@%p36 bra 	$L__BB8_62;
	add.s32 	%r140, %r86, %r3;
	mul.wide.s32 	%rd21, %r140, 8;
	add.s64 	%rd22, %rd1, %rd21;
	ld.global.u32 	%r87, [%rd22];
	ld.global.u32 	%r88, [%rd22+4];
	setp.lt.s32 	%p37, %r88, 1;
	@%p37 bra 	$L__BB8_61;
	add.s32 	%r142, %r87, 1;
	add.s32 	%r143, %r88, %r87;
	max.s32 	%r144, %r143, %r142;
	sub.s32 	%r89, %r144, %r87;
	and.b32  	%r90, %r89, 7;
	sub.s32 	%r145, %r87, %r144;
	setp.gt.u32 	%p38, %r145, -8;
	@%p38 bra 	$L__BB8_58;
	and.b32  	%r91, %r89, -8;
	mov.b32 	%r178, 0;
	bra.uni 	$L__BB8_57;
$L__BB8_32:
	mov.b32 	%r171, 0;
$L__BB8_33:
	shl.b32 	%r150, %r171, 7;
	add.s32 	%r38, %r150, %r36;
	setp.ge.s32 	%p47, %r38, %r2;
	@%p47 bra 	$L__BB8_51;
	add.s32 	%r151, %r38, %r3;
	mul.wide.s32 	%rd25, %r151, 8;
	add.s64 	%rd26, %rd1, %rd25;
	ld.global.u32 	%r39, [%rd26];
	ld.global.u32 	%r40, [%rd26+4];
	setp.lt.s32 	%p48, %r40, 1;
	@%p48 bra 	$L__BB8_41;
	add.s32 	%r153, %r39, 1;
	add.s32 	%r154, %r40, %r39;
	max.s32 	%r155, %r154, %r153;
	sub.s32 	%r41, %r155, %r39;
	and.b32  	%r42, %r41, 7;
	sub.s32 	%r156, %r39, %r155;
	setp.gt.u32 	%p49, %r156, -8;
	@%p49 bra 	$L__BB8_38;
	and.b32  	%r43, %r41, -8;
	neg.s32 	%r172, %r43;
	mov.b64 	%rd32, 0;
$L__BB8_37:
	.pragma "nounroll";
	add.s32 	%r172, %r172, 8;
	add.s64 	%rd32, %rd32, 8;
	setp.ne.s32 	%p50, %r172, 0;
	@%p50 bra 	$L__BB8_37;
$L__BB8_38:
	setp.eq.s32 	%p51, %r42, 0;
	@%p51 bra 	$L__BB8_41;
	and.b32  	%r48, %r41, 3;
	setp.lt.u32 	%p52, %r42, 4;
	setp.eq.s32 	%p53, %r48, 0;
	@%p53 bra 	$L__BB8_41;
	setp.eq.s32 	%p54, %r48, 1;
	and.b32  	%r157, %r41, 1;
	setp.eq.b32 	%p55, %r157, 1;
	not.pred 	%p56, %p55;
$L__BB8_41:
	mov.b32 	%r173, 0;
$L__BB8_42:
	mul.wide.u32 	%rd28, %r173, 8;
	add.s64 	%rd29, %rd2, %rd28;
	ld.global.u32 	%r54, [%rd29];
	ld.global.u32 	%r55, [%rd29+4];
	setp.lt.s32 	%p57, %r55, 1;
	@%p57 bra 	$L__BB8_49;
	add.s32 	%r160, %r54, 1;
	add.s32 	%r161, %r55, %r54;
	max.s32 	%r162, %r161, %r160;
	sub.s32 	%r56, %r162, %r54;
	and.b32  	%r57, %r56, 7;
	sub.s32 	%r163, %r54, %r162;
	setp.gt.u32 	%p58, %r163, -8;
	@%p58 bra 	$L__BB8_46;
	and.b32  	%r58, %r56, -8;
	mov.b32 	%r174, 0;
$L__BB8_45:
	.pragma "nounroll";
	add.s32 	%r174, %r174, 8;
	setp.ne.s32 	%p59, %r174, %r58;
	@%p59 bra 	$L__BB8_45;
$L__BB8_46:
	setp.eq.s32 	%p60, %r57, 0;
	@%p60 bra 	$L__BB8_49;
	and.b32  	%r62, %r56, 3;
	setp.lt.u32 	%p61, %r57, 4;
	setp.eq.s32 	%p62, %r62, 0;
	@%p62 bra 	$L__BB8_49;
	setp.eq.s32 	%p63, %r62, 1;
	and.b32  	%r165, %r56, 1;
	setp.eq.b32 	%p64, %r165, 1;
	not.pred 	%p65, %p64;
$L__BB8_49:
	add.s32 	%r173, %r173, 1;
	setp.ne.s32 	%p66, %r173, %r1;
	@%p66 bra 	$L__BB8_42;
	mul.wide.s32 	%rd30, %r38, 4;
	add.s64 	%rd31, %rd3, %rd30;
	mov.b32 	%r166, 0;
	st.global.u32 	[%rd31], %r166;
$L__BB8_51:
	add.s32 	%r171, %r171, 1;
	setp.eq.s32 	%p67, %r171, %r101;
	@%p67 bra 	$L__BB8_63;
	bra.uni 	$L__BB8_33;
$L__BB8_52:
	.pragma "nounroll";
	add.s32 	%r176, %r176, 8;
	setp.eq.s32 	%p6, %r176, %r75;
	@%p6 bra 	$L__BB8_53;
	bra.uni 	$L__BB8_52;
$L__BB8_53:
	setp.eq.s32 	%p7, %r74, 0;
	@%p7 bra 	$L__BB8_56;
	and.b32  	%r77, %r73, 3;
	setp.lt.u32 	%p8, %r74, 4;
	setp.eq.s32 	%p9, %r77, 0;
	@%p9 bra 	$L__BB8_56;
	setp.eq.s32 	%p10, %r77, 1;
$L__BB8_56:
	mul.wide.s32 	%rd13, %r70, 4;
	add.s64 	%rd14, %rd3, %rd13;
	mov.b32 	%r118, 0;
	st.global.u32 	[%rd14], %r118;
	add.s32 	%r175, %r175, 1;
	setp.eq.s32 	%p13, %r175, %r101;
	@%p13 bra 	$L__BB8_63;
	bra.uni 	$L__BB8_4;
$L__BB8_57:
	.pragma "nounroll";
	add.s32 	%r178, %r178, 8;
	setp.eq.s32 	%p39, %r178, %r91;
	@%p39 bra 	$L__BB8_58;
	bra.uni 	$L__BB8_57;
$L__BB8_58:
	setp.eq.s32 	%p40, %r90, 0;
	@%p40 bra 	$L__BB8_61;
	and.b32  	%r93, %r89, 3;
	setp.lt.u32 	%p41, %r90, 4;
	setp.eq.s32 	%p42, %r93, 0;
	@%p42 bra 	$L__BB8_61;
	setp.eq.s32 	%p43, %r93, 1;
$L__BB8_61:
	mul.wide.s32 	%rd23, %r86, 4;
	add.s64 	%rd24, %rd3, %rd23;
	mov.b32 	%r148, 0;
	st.global.u32 	[%rd24], %r148;
$L__BB8_62:
	add.s32 	%r177, %r177, 1;
	setp.ne.s32 	%p46, %r177, %r101;
	@%p46 bra 	$L__BB8_28;
$L__BB8_63:
	ret;

}
	// .globl	_ZN3cub18CUB_300001_SM_10006detail9transform16transform_kernelINS2_10policy_hubILb1EN4cuda3std3__45tupleIJN6thrust24THRUST_300001_SM_1000_NS17counting_iteratorIiNSA_11use_defaultESC_SC_EEEEEE10policy1000El16score_calculatorNSA_6detail15normal_iteratorINSA_10device_ptrIiEEEEJSD_EEEvT0_iT1_T2_DpNS2_10kernel_argIT3_EE
.visible .entry _ZN3cub18CUB_300001_SM_10006detail9transform16transform_kernelINS2_10policy_hubILb1EN4cuda3std3__45tupleIJN6thrust24THRUST_300001_SM_1000_NS17counting_iteratorIiNSA_11use_defaultESC_SC_EEEEEE10policy1000El16score_calculatorNSA_6detail15normal_iteratorINSA_10device_ptrIiEEEEJSD_EEEvT0_iT1_T2_DpNS2_10kernel_argIT3_EE(
	.param .u64 _ZN3cub18CUB_300001_SM_10006detail9transform16transform_kernelINS2_10policy_hubILb1EN4cuda3std3__45tupleIJN6thrust24THRUST_300001_SM_1000_NS17counting_iteratorIiNSA_11use_defaultESC_SC_EEEEEE10policy1000El16score_calculatorNSA_6detail15normal_iteratorINSA_10device_ptrIiEEEEJSD_EEEvT0_iT1_T2_DpNS2_10kernel_argIT3_EE_param_0,
	.param .u32 _ZN3cub18CUB_300001_SM_10006detail9transform16transform_kernelINS2_10policy_hubILb1EN4cuda3std3__45tupleIJN6thrust24THRUST_300001_SM_1000_NS17counting_iteratorIiNSA_11use_defaultESC_SC_EEEEEE10policy1000El16score_calculatorNSA_6detail15normal_iteratorINSA_10device_ptrIiEEEEJSD_EEEvT0_iT1_T2_DpNS2_10kernel_argIT3_EE_param_1,
	.param .align 8 .b8 _ZN3cub18CUB_300001_SM_10006detail9transform16transform_kernelINS2_10policy_hubILb1EN4cuda3std3__45tupleIJN6thrust24THRUST_300001_SM_1000_NS17counting_iteratorIiNSA_11use_defaultESC_SC_EEEEEE10policy1000El16score_calculatorNSA_6detail15normal_iteratorINSA_10device_ptrIiEEEEJSD_EEEvT0_iT1_T2_DpNS2_10kernel_argIT3_EE_param_2[40],
	.param .align 8 .b8 _ZN3cub18CUB_300001_SM_10006detail9transform16transform_kernelINS2_10policy_hubILb1EN4cuda3std3__45tupleIJN6thrust24THRUST_300001_SM_1000_NS17counting_iteratorIiNSA_11use_defaultESC_SC_EEEEEE10policy1000El16score_calculatorNSA_6detail15normal_iteratorINSA_10device_ptrIiEEEEJSD_EEEvT0_iT1_T2_DpNS2_10kernel_argIT3_EE_param_3[8],
	.param .align 8 .b8 _ZN3cub18CUB_300001_SM_10006detail9transform16transform_kernelINS2_10policy_hubILb1EN4cuda3std3__45tupleIJN6thrust24THRUST_300001_SM_1000_NS17counting_iteratorIiNSA_11use_defaultESC_SC_EEEEEE10policy1000El16score_calculatorNSA_6detail15normal_iteratorINSA_10device_ptrIiEEEEJSD_EEEvT0_iT1_T2_DpNS2_10kernel_argIT3_EE_param_4[16]
)
.maxntid 128
{
	.reg .pred 	%p<68>;
	.reg .b32 	%r<177>;
	.reg .b64 	%rd<39>;

	ld.param.u32 	%r1, [_ZN3cub18CUB_300001_SM_10006detail9transform16transform_kernelINS2_10policy_hubILb1EN4cuda3std3__45tupleIJN6thrust24THRUST_300001_SM_1000_NS17counting_iteratorIiNSA_11use_defaultESC_SC_EEEEEE10policy1000El16score_calculatorNSA_6detail15normal_iteratorINSA_10device_ptrIiEEEEJSD_EEEvT0_iT1_T2_DpNS2_10kernel_argIT3_EE_param_2+32];
	ld.param.u32 	%r102, [_ZN3cub18CUB_300001_SM_10006detail9transform16transform_kernelINS2_10policy_hubILb1EN4cuda3std3__45tupleIJN6thrust24THRUST_300001_SM_1000_NS17counting_iteratorIiNSA_11use_defaultESC_SC_EEEEEE10policy1000El16score_calculatorNSA_6detail15normal_iteratorINSA_10device_ptrIiEEEEJSD_EEEvT0_iT1_T2_DpNS2_10kernel_argIT3_EE_param_4];
	ld.param.u64 	%rd6, [_ZN3cub18CUB_300001_SM_10006detail9transform16transform_kernelINS2_10policy_hubILb1EN4cuda3std3__45tupleIJN6thrust24THRUST_300001_SM_1000_NS17counting_iteratorIiNSA_11use_defaultESC_SC_EEEEEE10policy1000El16score_calculatorNSA_6detail15normal_iteratorINSA_10device_ptrIiEEEEJSD_EEEvT0_iT1_T2_DpNS2_10kernel_argIT3_EE_param_0];
	ld.param.u64 	%rd7, [_ZN3cub18CUB_300001_SM_10006detail9transform16transform_kernelINS2_10policy_hubILb1EN4cuda3std3__45tupleIJN6thrust24THRUST_300001_SM_1000_NS17counting_iteratorIiNSA_11use_defaultESC_SC_EEEEEE10policy1000El16score_calculatorNSA_6detail15normal_iteratorINSA_10device_ptrIiEEEEJSD_EEEvT0_iT1_T2_DpNS2_10kernel_argIT3_EE_param_3];
	ld.param.u64 	%rd8, [_ZN3cub18CUB_300001_SM_10006detail9transform16transform_kernelINS2_10policy_hubILb1EN4cuda3std3__45tupleIJN6thrust24THRUST_300001_SM_1000_NS17counting_iteratorIiNSA_11use_defaultESC_SC_EEEEEE10policy1000El16score_calculatorNSA_6detail15normal_iteratorINSA_10device_ptrIiEEEEJSD_EEEvT0_iT1_T2_DpNS2_10kernel_argIT3_EE_param_2+8];
	ld.param.u64 	%rd9, [_ZN3cub18CUB_300001_SM_10006detail9transform16transform_kernelINS2_10policy_hubILb1EN4cuda3std3__45tupleIJN6thrust24THRUST_300001_SM_1000_NS17counting_iteratorIiNSA_11use_defaultESC_SC_EEEEEE10policy1000El16score_calculatorNSA_6detail15normal_iteratorINSA_10device_ptrIiEEEEJSD_EEEvT0_iT1_T2_DpNS2_10kernel_argIT3_EE_param_2];
	ld.param.u32 	%r101, [_ZN3cub18CUB_300001_SM_10006detail9transform16transform_kernelINS2_10policy_hubILb1EN4cuda3std3__45tupleIJN6thrust24THRUST_300001_SM_1000_NS17counting_iteratorIiNSA_11use_defaultESC_SC_EEEEEE10policy1000El16score_calculatorNSA_6detail15normal_iteratorINSA_10device_ptrIiEEEEJSD_EEEvT0_iT1_T2_DpNS2_10kernel_argIT3_EE_param_1];
	cvta.to.global.u64 	%rd1, %rd9;
	cvta.to.global.u64 	%rd2, %rd8;
	cvta.to.global.u64 	%rd10, %rd7;
	shl.b32 	%r103, %r101, 7;
	mov.u32 	%r104, %ctaid.x;
	cvt.u64.u32 	%rd11, %r104;
	cvt.s64.s32 	%rd12, %r103;
	mul.lo.s64 	%rd13, %rd12, %rd11;
	sub.s64 	%rd14, %rd6, %rd13;
	min.s64 	%rd15, %rd14, %rd12;
	cvt.u32.u64 	%r2, %rd15;
	cvt.u32.u64 	%r105, %rd13;
	add.s32 	%r3, %r102, %r105;
	shl.b64 	%rd16, %rd13, 2;
	add.s64 	%rd3, %rd10, %rd16;
	setp.eq.s32 	%p1, %r103, %r2;
	@%p1 bra 	$L__BB9_28;
	setp.lt.s32 	%p2, %r101, 1;
	@%p2 bra 	$L__BB9_63;
	mov.u32 	%r4, %tid.x;
	setp.gt.s32 	%p3, %r1, 0;
	@%p3 bra 	$L__BB9_8;
	mov.b32 	%r175, 0;
$L__BB9_4:
	shl.b32 	%r107, %r175, 7;
	add.s32 	%r86, %r107, %r4;
	setp.ge.s32 	%p4, %r86, %r2;
	@%p4 bra 	$L__BB9_62;
	add.s32 	%r108, %r86, %r3;
	mul.wide.s32 	%rd17, %r108, 8;
	add.s64 	%rd18, %rd1, %rd17;
	ld.global.u32 	%r87, [%rd18];
	ld.global.u32 	%r88, [%rd18+4];
	setp.lt.s32 	%p5, %r88, 1;
	@%p5 bra 	$L__BB9_61;
	add.s32 	%r110, %r87, 1;
	add.s32 	%r111, %r88, %r87;
	max.s32 	%r112, %r111, %r110;
	sub.s32 	%r89, %r112, %r87;
	and.b32  	%r90, %r89, 7;
	sub.s32 	%r113, %r87, %r112;
	setp.gt.u32 	%p6, %r113, -8;
	@%p6 bra 	$L__BB9_58;
	and.b32  	%r91, %r89, -8;
	mov.b32 	%r176, 0;
	bra.uni 	$L__BB9_57;
$L__BB9_8:
	mov.b32 	%r165, 0;
$L__BB9_9:
	shl.b32 	%r118, %r165, 7;
	add.s32 	%r6, %r118, %r4;
	setp.ge.s32 	%p15, %r6, %r2;
	@%p15 bra 	$L__BB9_27;
	add.s32 	%r119, %r6, %r3;
	mul.wide.s32 	%rd21, %r119, 8;
	add.s64 	%rd22, %rd1, %rd21;
	ld.global.u32 	%r7, [%rd22];
	ld.global.u32 	%r8, [%rd22+4];
	setp.lt.s32 	%p16, %r8, 1;
	@%p16 bra 	$L__BB9_17;
	add.s32 	%r121, %r7, 1;
	add.s32 	%r122, %r8, %r7;
	max.s32 	%r123, %r122, %r121;
	sub.s32 	%r9, %r123, %r7;
	and.b32  	%r10, %r9, 7;
	sub.s32 	%r124, %r7, %r123;
	setp.gt.u32 	%p17, %r124, -8;
	@%p17 bra 	$L__BB9_14;
	and.b32  	%r11, %r9, -8;
	mov.b32 	%r166, 0;
$L__BB9_13:
	.pragma "nounroll";
	add.s32 	%r166, %r166, 8;
	setp.ne.s32 	%p18, %r166, %r11;
	@%p18 bra 	$L__BB9_13;
$L__BB9_14:
	setp.eq.s32 	%p19, %r10, 0;
	@%p19 bra 	$L__BB9_17;
	and.b32  	%r15, %r9, 3;
	setp.lt.u32 	%p20, %r10, 4;
	setp.eq.s32 	%p21, %r15, 0;
	@%p21 bra 	$L__BB9_17;
	setp.eq.s32 	%p22, %r15, 1;
	and.b32  	%r126, %r9, 1;
	setp.eq.b32 	%p23, %r126, 1;
	not.pred 	%p24, %p23;
$L__BB9_17:
	mov.b32 	%r167, 0;
$L__BB9_18:
	mul.wide.u32 	%rd23, %r167, 8;
	add.s64 	%rd24, %rd2, %rd23;
	ld.global.u32 	%r21, [%rd24];
	ld.global.u32 	%r22, [%rd24+4];
	setp.lt.s32 	%p25, %r22, 1;
	@%p25 bra 	$L__BB9_25;
	add.s32 	%r129, %r21, 1;
	add.s32 	%r130, %r22, %r21;
	max.s32 	%r131, %r130, %r129;
	sub.s32 	%r23, %r131, %r21;
	and.b32  	%r24, %r23, 7;
	sub.s32 	%r132, %r21, %r131;
	setp.gt.u32 	%p26, %r132, -8;
	@%p26 bra 	$L__BB9_22;
	and.b32  	%r25, %r23, -8;
	mov.b32 	%r168, 0;
$L__BB9_21:
	.pragma "nounroll";
	add.s32 	%r168, %r168, 8;
	setp.ne.s32 	%p27, %r168, %r25;
	@%p27 bra 	$L__BB9_21;
$L__BB9_22:
	setp.eq.s32 	%p28, %r24, 0;
	@%p28 bra 	$L__BB9_25;
	and.b32  	%r29, %r23, 3;
	setp.lt.u32 	%p29, %r24, 4;
	setp.eq.s32 	%p30, %r29, 0;
	@%p30 bra 	$L__BB9_25;
	setp.eq.s32 	%p31, %r29, 1;
	and.b32  	%r134, %r23, 1;
	setp.eq.b32 	%p32, %r134, 1;
	not.pred 	%p33, %p32;
$L__BB9_25:
	add.s32 	%r167, %r167, 1;
	setp.ne.s32 	%p34, %r167, %r1;
	@%p34 bra 	$L__BB9_18;
	mul.wide.s32 	%rd25, %r6, 4;
	add.s64 	%rd26, %rd3, %rd25;
	mov.b32 	%r135, 0;
	st.global.u32 	[%rd26], %r135;
$L__BB9_27:
	add.s32 	%r165, %r165, 1;
	setp.eq.s32 	%p35, %r165, %r101;
	@%p35 bra 	$L__BB9_63;
	bra.uni 	$L__BB9_9;
$L__BB9_28:
	setp.lt.s32 	%p36, %r101, 1;
	@%p36 bra 	$L__BB9_63;
	mov.u32 	%r36, %tid.x;
	setp.gt.s32 	%p37, %r1, 0;
	@%p37 bra 	$L__BB9_34;
	mov.b32 	%r173, 0;
$L__BB9_31:
	shl.b32 	%r137, %r173, 7;
	add.s32 	%r70, %r137, %r36;
	add.s32 	%r138, %r70, %r3;
	mul.wide.s32 	%rd27, %r138, 8;
	add.s64 	%rd28, %rd1, %rd27;
	ld.global.u32 	%r71, [%rd28];
	ld.global.u32 	%r72, [%rd28+4];
	setp.lt.s32 	%p38, %r72, 1;
	@%p38 bra 	$L__BB9_56;
	add.s32 	%r140, %r71, 1;
	add.s32 	%r141, %r72, %r71;
	max.s32 	%r142, %r141, %r140;
	sub.s32 	%r73, %r142, %r71;
	and.b32  	%r74, %r73, 7;
	sub.s32 	%r143, %r71, %r142;
	setp.gt.u32 	%p39, %r143, -8;
	@%p39 bra 	$L__BB9_53;
	and.b32  	%r75, %r73, -8;
	mov.b32 	%r174, 0;
	bra.uni 	$L__BB9_52;
$L__BB9_34:
	mov.b32 	%r169, 0;
$L__BB9_35:
	shl.b32 	%r148, %r169, 7;
	add.s32 	%r38, %r148, %r36;
	add.s32 	%r149, %r38, %r3;
	mul.wide.s32 	%rd31, %r149, 8;
	add.s64 	%rd32, %rd1, %rd31;
	ld.global.u32 	%r39, [%rd32];
	ld.global.u32 	%r40, [%rd32+4];
	setp.lt.s32 	%p48, %r40, 1;
	@%p48 bra 	$L__BB9_42;
	add.s32 	%r151, %r39, 1;
	add.s32 	%r152, %r40, %r39;
	max.s32 	%r153, %r152, %r151;
	sub.s32 	%r41, %r153, %r39;
	and.b32  	%r42, %r41, 7;
	sub.s32 	%r154, %r39, %r153;
	setp.gt.u32 	%p49, %r154, -8;
	@%p49 bra 	$L__BB9_39;
	and.b32  	%r43, %r41, -8;
	neg.s32 	%r170, %r43;
	mov.b64 	%rd38, 0;
$L__BB9_38:
	.pragma "nounroll";
	add.s32 	%r170, %r170, 8;
	add.s64 	%rd38, %rd38, 8;
	setp.ne.s32 	%p50, %r170, 0;
	@%p50 bra 	$L__BB9_38;
$L__BB9_39:
	setp.eq.s32 	%p51, %r42, 0;
	@%p51 bra 	$L__BB9_42;
	and.b32  	%r48, %r41, 3;
	setp.lt.u32 	%p52, %r42, 4;
	setp.eq.s32 	%p53, %r48, 0;
	@%p53 bra 	$L__BB9_42;
	setp.eq.s32 	%p54, %r48, 1;
	and.b32  	%r155, %r41, 1;
	setp.eq.b32 	%p55, %r155, 1;
	not.pred 	%p56, %p55;
$L__BB9_42:
	mov.b32 	%r171, 0;
$L__BB9_43:
	mul.wide.u32 	%rd34, %r171, 8;
	add.s64 	%rd35, %rd2, %rd34;
	ld.global.u32 	%r54, [%rd35];
	ld.global.u32 	%r55, [%rd35+4];
	setp.lt.s32 	%p57, %r55, 1;
	@%p57 bra 	$L__BB9_50;
	add.s32 	%r158, %r54, 1;
	add.s32 	%r159, %r55, %r54;
	max.s32 	%r160, %r159, %r158;
	sub.s32 	%r56, %r160, %r54;
	and.b32  	%r57, %r56, 7;
	sub.s32 	%r161, %r54, %r160;
	setp.gt.u32 	%p58, %r161, -8;
	@%p58 bra 	$L__BB9_47;
	and.b32  	%r58, %r56, -8;
	mov.b32 	%r172, 0;
$L__BB9_46:
	.pragma "nounroll";
	add.s32 	%r172, %r172, 8;
	setp.ne.s32 	%p59, %r172, %r58;
	@%p59 bra 	$L__BB9_46;
$L__BB9_47:
	setp.eq.s32 	%p60, %r57, 0;
	@%p60 bra 	$L__BB9_50;
	and.b32  	%r62, %r56, 3;
	setp.lt.u32 	%p61, %r57, 4;
	setp.eq.s32 	%p62, %r62, 0;
	@%p62 bra 	$L__BB9_50;
	setp.eq.s32 	%p63, %r62, 1;
	and.b32  	%r163, %r56, 1;
	setp.eq.b32 	%p64, %r163, 1;
	not.pred 	%p65, %p64;
$L__BB9_50:
	add.s32 	%r171, %r171, 1;
	setp.ne.s32 	%p66, %r171, %r1;
	@%p66 bra 	$L__BB9_43;
	mul.wide.s32 	%rd36, %r38, 4;
	add.s64 	%rd37, %rd3, %rd36;
	mov.b32 	%r164, 0;
	st.global.u32 	[%rd37], %r164;
	add.s32 	%r169, %r169, 1;
	setp.eq.s32 	%p67, %r169, %r101;
	@%p67 bra 	$L__BB9_63;
	bra.uni 	$L__BB9_35;
$L__BB9_52:
	.pragma "nounroll";
	add.s32 	%r174, %r174, 8;
	setp.eq.s32 	%p40, %r174, %r75;
	@%p40 bra 	$L__BB9_53;
	bra.uni 	$L__BB9_52;
$L__BB9_53:
	setp.eq.s32 	%p41, %r74, 0;
	@%p41 bra 	$L__BB9_56;
	and.b32  	%r77, %r73, 3;
	setp.lt.u32 	%p42, %r74, 4;
	setp.eq.s32 	%p43, %r77, 0;
	@%p43 bra 	$L__BB9_56;
	setp.eq.s32 	%p44, %r77, 1;
$L__BB9_56:
	mul.wide.s32 	%rd29, %r70, 4;
	add.s64 	%rd30, %rd3, %rd29;
	mov.b32 	%r146, 0;
	st.global.u32 	[%rd30], %r146;
	add.s32 	%r173, %r173, 1;
	setp.eq.s32 	%p47, %r173, %r101;
	@%p47 bra 	$L__BB9_63;
	bra.uni 	$L__BB9_31;
$L__BB9_57:
	.pragma "nounroll";
	add.s32 	%r176, %r176, 8;
	setp.eq.s32 	%p7, %r176, %r91;
	@%p7 bra 	$L__BB9_58;
	bra.uni 	$L__BB9_57;
$L__BB9_58:
	setp.eq.s32 	%p8, %r90, 0;
	@%p8 bra 	$L__BB9_61;
	and.b32  	%r93, %r89, 3;
	setp.lt.u32 	%p9, %r90, 4;
	setp.eq.s32 	%p10, %r93, 0;
	@%p10 bra 	$L__BB9_61;
	setp.eq.s32 	%p11, %r93, 1;
$L__BB9_61:
	mul.wide.s32 	%rd19, %r86, 4;
	add.s64 	%rd20, %rd3, %rd19;
	mov.b32 	%r116, 0;
	st.global.u32 	[%rd20], %r116;
$L__BB9_62:
	add.s32 	%r175, %r175, 1;
	setp.ne.s32 	%p14, %r175, %r101;
	@%p14 bra 	$L__BB9_4;
$L__BB9_63:
	ret;

}


// ===== COMPILED SASS (sm_100) =====

	.target	sm_100

	.elftype	@"ET_EXEC"


//--------------------- .note.nv.tkinfo           --------------------------
	.section	.note.nv.tkinfo,"",@"SHT_NOTE"
	.sectionflags	@"SHF_NOTE_NV_TKINFO"
	.tkinfo
        /*0018*/ 	.word	0x00000002
        /*0030*/ 	.string	""
        /*0030*/ 	.string	"ptxas"
        /*0030*/ 	.string	"Cuda compilation tools, release 13.0, V13.0.88"
        /*0030*/ 	.string	"Build cuda_13.0.r13.0/compiler.36424714_0"
        /*0030*/ 	.string	"-arch sm_100 -m 64 "



//--------------------- .note.nv.cuinfo           --------------------------
	.section	.note.nv.cuinfo,"",@"SHT_NOTE"
	.sectionflags	@"SHF_NOTE_NV_CUINFO"
        /*0018*/ 	.short	0x0002
        /*001a*/ 	.short	0x0064
        /*001c*/ 	.short	0x0082
	.zero		2


//--------------------- .nv.info                  --------------------------
	.section	.nv.info,"",@"SHT_CUDA_INFO"
	.align	4


	//----- nvinfo : EIATTR_REGCOUNT
	.align		4
        /*0000*/ 	.byte	0x04, 0x2f
        /*0002*/ 	.short	(.L_44 - .L_43)
	.align		4
.L_43:
        /*0004*/ 	.word	index@(_ZN3cub18CUB_300001_SM_10006detail11EmptyKernelIvEEvv)
        /*0008*/ 	.word	0x00000004


	//----- nvinfo : EIATTR_FRAME_SIZE
	.align		4
.L_44:
        /*000c*/ 	.byte	0x04, 0x11
        /*000e*/ 	.short	(.L_46 - .L_45)
	.align		4
.L_45:
        /*0010*/ 	.word	index@(_ZN3cub18CUB_300001_SM_10006detail11EmptyKernelIvEEvv)
        /*0014*/ 	.word	0x00000000


	//----- nvinfo : EIATTR_REGCOUNT
	.align		4
.L_46:
        /*0018*/ 	.byte	0x04, 0x2f
        /*001a*/ 	.short	(.L_48 - .L_47)
	.align		4
.L_47:
        /*001c*/ 	.word	index@(_ZN3cub18CUB_300001_SM_10006detail8for_each13static_kernelINS2_12policy_hub_t12policy_500_tEmN6thrust24THRUST_300001_SM_1000_NS8cuda_cub6__fill7functorINS7_6detail15normal_iteratorINS7_10device_ptrIcEEEEcEEEEvT0_T1_)
        /*0020*/ 	.word	0x0000000a


	//----- nvinfo : EIATTR_FRAME_SIZE
	.align		4
.L_48:
        /*0024*/ 	.byte	0x04, 0x11
        /*0026*/ 	.short	(.L_50 - .L_49)
	.align		4
.L_49:
        /*0028*/ 	.word	index@(_ZN3cub18CUB_300001_SM_10006detail8for_each13static_kernelINS2_12policy_hub_t12policy_500_tEmN6thrust24THRUST_300001_SM_1000_NS8cuda_cub6__fill7functorINS7_6detail15normal_iteratorINS7_10device_ptrIcEEEEcEEEEvT0_T1_)
        /*002c*/ 	.word	0x00000000


	//----- nvinfo : EIATTR_REGCOUNT
	.align		4
.L_50:
        /*0030*/ 	.byte	0x04, 0x2f
        /*0032*/ 	.short	(.L_52 - .L_51)
	.align		4
.L_51:
        /*0034*/ 	.word	index@(_ZN3cub18CUB_300001_SM_10006detail8for_each13static_kernelINS2_12policy_hub_t12policy_500_tEmN6thrust24THRUST_300001_SM_1000_NS8cuda_cub20__uninitialized_fill7functorINS7_10device_ptrIcEEcEEEEvT0_T1_)
        /*0038*/ 	.word	0x0000000a


	//----- nvinfo : EIATTR_FRAME_SIZE
	.align		4
.L_52:
        /*003c*/ 	.byte	0x04, 0x11
        /*003e*/ 	.short	(.L_54 - .L_53)
	.align		4
.L_53:
        /*0040*/ 	.word	index@(_ZN3cub18CUB_300001_SM_10006detail8for_each13static_kernelINS2_12policy_hub_t12policy_500_tEmN6thrust24THRUST_300001_SM_1000_NS8cuda_cub20__uninitialized_fill7functorINS7_10device_ptrIcEEcEEEEvT0_T1_)
        /*0044*/ 	.word	0x00000000


	//----- nvinfo : EIATTR_REGCOUNT
	.align		4
.L_54:
        /*0048*/ 	.byte	0x04, 0x2f
        /*004a*/ 	.short	(.L_56 - .L_55)
	.align		4
.L_55:
        /*004c*/ 	.word	index@(_ZN3cub18CUB_300001_SM_10006detail8for_each13static_kernelINS2_12policy_hub_t12policy_500_tElN6thrust24THRUST_300001_SM_1000_NS8cuda_cub6__fill7functorINS7_6detail15normal_iteratorINS7_10device_ptrIcEEEEcEEEEvT0_T1_)
        /*0050*/ 	.word	0x0000000a


	//----- nvinfo : EIATTR_FRAME_SIZE
	.align		4
.L_56:
        /*0054*/ 	.byte	0x04, 0x11
        /*0056*/ 	.short	(.L_58 - .L_57)
	.align		4
.L_57:
        /*0058*/ 	.word	index@(_ZN3cub18CUB_300001_SM_10006detail8for_each13static_kernelINS2_12policy_hub_t12policy_500_tElN6thrust24THRUST_300001_SM_1000_NS8cuda_cub6__fill7functorINS7_6detail15normal_iteratorINS7_10device_ptrIcEEEEcEEEEvT0_T1_)
        /*005c*/ 	.word	0x00000000


	//----- nvinfo : EIATTR_REGCOUNT
	.align		4
.L_58:
        /*0060*/ 	.byte	0x04, 0x2f
        /*0062*/ 	.short	(.L_60 - .L_59)
	.align		4
.L_59:
        /*0064*/ 	.word	index@(_ZN3cub18CUB_300001_SM_10006detail8for_each13static_kernelINS2_12policy_hub_t12policy_500_tEmN6thrust24THRUST_300001_SM_1000_NS8cuda_cub6__fill7functorINS7_6detail15normal_iteratorINS7_10device_ptrI9index_seqEEEESE_EEEEvT0_T1_)
        /*0068*/ 	.word	0x00000009


	//----- nvinfo : EIATTR_FRAME_SIZE
	.align		4
.L_60:
        /*006c*/ 	.byte	0x04, 0x11
        /*006e*/ 	.short	(.L_62 - .L_61)
	.align		4
.L_61:
        /*0070*/ 	.word	index@(_ZN3cub18CUB_300001_SM_10006detail8for_each13static_kernelINS2_12policy_hub_t12policy_500_tEmN6thrust24THRUST_300001_SM_1000_NS8cuda_cub6__fill7functorINS7_6detail15normal_iteratorINS7_10device_ptrI9index_seqEEEESE_EEEEvT0_T1_)
        /*0074*/ 	.word	0x00000000


	//----- nvinfo : EIATTR_REGCOUNT
	.align		4
.L_62:
        /*0078*/ 	.byte	0x04, 0x2f
        /*007a*/ 	.short	(.L_64 - .L_63)
	.align		4
.L_63:
        /*007c*/ 	.word	index@(_ZN3cub18CUB_300001_SM_10006detail8for_each13static_kernelINS2_12policy_hub_t12policy_500_tEmN6thrust24THRUST_300001_SM_1000_NS8cuda_cub20__uninitialized_fill7functorINS7_10device_ptrI9index_seqEESC_EEEEvT0_T1_)
        /*0080*/ 	.word	0x00000009


	//----- nvinfo : EIATTR_FRAME_SIZE
	.align		4
.L_64:
        /*0084*/ 	.byte	0x04, 0x11
        /*0086*/ 	.short	(.L_66 - .L_65)
	.align		4
.L_65:
        /*0088*/ 	.word	index@(_ZN3cub18CUB_300001_SM_10006detail8for_each13static_kernelINS2_12policy_hub_t12policy_500_tEmN6thrust24THRUST_300001_SM_1000_NS8cuda_cub20__uninitialized_fill7functorINS7_10device_ptrI9index_seqEESC_EEEEvT0_T1_)
        /*008c*/ 	.word	0x00000000


	//----- nvinfo : EIATTR_REGCOUNT
	.align		4
.L_66:
        /*0090*/ 	.byte	0x04, 0x2f
        /*0092*/ 	.short	(.L_68 - .L_67)
	.align		4
.L_67:
        /*0094*/ 	.word	index@(_ZN3cub18CUB_300001_SM_10006detail8for_each13static_kernelINS2_12policy_hub_t12policy_500_tElN6thrust24THRUST_300001_SM_1000_NS8cuda_cub6__fill7functorINS7_6detail15normal_iteratorINS7_10device_ptrI9index_seqEEEESE_EEEEvT0_T1_)
        /*0098*/ 	.word	0x00000009


	//----- nvinfo : EIATTR_FRAME_SIZE
	.align		4
.L_68:
        /*009c*/ 	.byte	0x04, 0x11
        /*009e*/ 	.short	(.L_70 - .L_69)
	.align		4
.L_69:
        /*00a0*/ 	.word	index@(_ZN3cub18CUB_300001_SM_10006detail8for_each13static_kernelINS2_12policy_hub_t12policy_500_tElN6thrust24THRUST_300001_SM_1000_NS8cuda_cub6__fill7functorINS7_6detail15normal_iteratorINS7_10device_ptrI9index_seqEEEESE_EEEEvT0_T1_)
        /*00a4*/ 	.word	0x00000000


	//----- nvinfo : EIATTR_REGCOUNT
	.align		4
.L_70:
        /*00a8*/ 	.byte	0x04, 0x2f
        /*00aa*/ 	.short	(.L_72 - .L_71)
	.align		4
.L_71:
        /*00ac*/ 	.word	index@(_ZN3cub18CUB_300001_SM_10006detail8for_each13static_kernelINS2_12policy_hub_t12policy_500_tEmN6thrust24THRUST_300001_SM_1000_NS8cuda_cub20__uninitialized_fill7functorINS7_10device_ptrIiEEiEEEEvT0_T1_)
        /*00b0*/ 	.word	0x00000008


	//----- nvinfo : EIATTR_FRAME_SIZE
	.align		4
.L_72:
        /*00b4*/ 	.byte	0x04, 0x11
        /*00b6*/ 	.short	(.L_74 - .L_73)
	.align		4
.L_73:
        /*00b8*/ 	.word	index@(_ZN3cub18CUB_300001_SM_10006detail8for_each13static_kernelINS2_12policy_hub_t12policy_500_tEmN6thrust24THRUST_300001_SM_1000_NS8cuda_cub20__uninitialized_fill7functorINS7_10device_ptrIiEEiEEEEvT0_T1_)
        /*00bc*/ 	.word	0x00000000


	//----- nvinfo : EIATTR_REGCOUNT
	.align		4
.L_74:
        /*00c0*/ 	.byte	0x04, 0x2f
        /*00c2*/ 	.short	(.L_76 - .L_75)
	.align		4
.L_75:
        /*00c4*/ 	.word	index@(_ZN3cub18CUB_300001_SM_10006detail9transform16transform_kernelINS2_10policy_hubILb1EN4cuda3std3__45tupleIJN6thrust24THRUST_300001_SM_1000_NS17counting_iteratorIiNSA_11use_defaultESC_SC_EEEEEE10policy1000Ei16score_calculatorNSA_6detail15normal_iteratorINSA_10device_ptrIiEEEEJSD_EEEvT0_iT1_T2_DpNS2_10kernel_argIT3_EE)
        /*00c8*/ 	.word	0x0000000c


	//----- nvinfo : EIATTR_FRAME_SIZE
	.align		4
.L_76:
        /*00cc*/ 	.byte	0x04, 0x11
        /*00ce*/ 	.short	(.L_78 - .L_77)
	.align		4
.L_77:
        /*00d0*/ 	.word	index@(_ZN3cub18CUB_300001_SM_10006detail9transform16transform_kernelINS2_10policy_hubILb1EN4cuda3std3__45tupleIJN6thrust24THRUST_300001_SM_1000_NS17counting_iteratorIiNSA_11use_defaultESC_SC_EEEEEE10policy1000Ei16score_calculatorNSA_6detail15normal_iteratorINSA_10device_ptrIiEEEEJSD_EEEvT0_iT1_T2_DpNS2_10kernel_argIT3_EE)
        /*00d4*/ 	.word	0x00000000


	//----- nvinfo : EIATTR_REGCOUNT
	.align		4
.L_78:
        /*00d8*/ 	.byte	0x04, 0x2f
        /*00da*/ 	.short	(.L_80 - .L_79)
	.align		4
.L_79:
        /*00dc*/ 	.word	index@(_ZN3cub18CUB_300001_SM_10006detail9transform16transform_kernelINS2_10policy_hubILb1EN4cuda3std3__45tupleIJN6thrust24THRUST_300001_SM_1000_NS17counting_iteratorIiNSA_11use_defaultESC_SC_EEEEEE10policy1000El16score_calculatorNSA_6detail15normal_iteratorINSA_10device_ptrIiEEEEJSD_EEEvT0_iT1_T2_DpNS2_10kernel_argIT3_EE)
        /*00e0*/ 	.word	0x0000000c


	//----- nvinfo : EIATTR_FRAME_SIZE
	.align		4
.L_80:
        /*00e4*/ 	.byte	0x04, 0x11
        /*00e6*/ 	.short	(.L_82 - .L_81)
	.align		4
.L_81:
        /*00e8*/ 	.word	index@(_ZN3cub18CUB_300001_SM_10006detail9transform16transform_kernelINS2_10policy_hubILb1EN4cuda3std3__45tupleIJN6thrust24THRUST_300001_SM_1000_NS17counting_iteratorIiNSA_11use_defaultESC_SC_EEEEEE10policy1000El16score_calculatorNSA_6detail15normal_iteratorINSA_10device_ptrIiEEEEJSD_EEEvT0_iT1_T2_DpNS2_10kernel_argIT3_EE)
        /*00ec*/ 	.word	0x00000000


	//----- nvinfo : EIATTR_MIN_STACK_SIZE
	.align		4
.L_82:
        /*00f0*/ 	.byte	0x04, 0x12
        /*00f2*/ 	.short	(.L_84 - .L_83)
	.align		4
.L_83:
        /*00f4*/ 	.word	index@(_ZN3cub18CUB_300001_SM_10006detail9transform16transform_kernelINS2_10policy_hubILb1EN4cuda3std3__45tupleIJN6thrust24THRUST_300001_SM_1000_NS17counting_iteratorIiNSA_11use_defaultESC_SC_EEEEEE10policy1000El16score_calculatorNSA_6detail15normal_iteratorINSA_10device_ptrIiEEEEJSD_EEEvT0_iT1_T2_DpNS2_10kernel_argIT3_EE)
        /*00f8*/ 	.word	0x00000000


	//----- nvinfo : EIATTR_MIN_STACK_SIZE
	.align		4
.L_84:
        /*00fc*/ 	.byte	0x04, 0x12
        /*00fe*/ 	.short	(.L_86 - .L_85)
	.align		4
.L_85:
        /*0100*/ 	.word	index@(_ZN3cub18CUB_300001_SM_10006detail9transform16transform_kernelINS2_10policy_hubILb1EN4cuda3std3__45tupleIJN6thrust24THRUST_300001_SM_1000_NS17counting_iteratorIiNSA_11use_defaultESC_SC_EEEEEE10policy1000Ei16score_calculatorNSA_6detail15normal_iteratorINSA_10device_ptrIiEEEEJSD_EEEvT0_iT1_T2_DpNS2_10kernel_argIT3_EE)
        /*0104*/ 	.word	0x00000000


	//----- nvinfo : EIATTR_MIN_STACK_SIZE
	.align		4
.L_86:
        /*0108*/ 	.byte	0x04, 0x12
        /*010a*/ 	.short	(.L_88 - .L_87)
	.align		4
.L_87:
        /*010c*/ 	.word	index@(_ZN3cub18CUB_300001_SM_10006detail8for_each13static_kernelINS2_12policy_hub_t12policy_500_tEmN6thrust24THRUST_300001_SM_1000_NS8cuda_cub20__uninitialized_fill7functorINS7_10device_ptrIiEEiEEEEvT0_T1_)
        /*0110*/ 	.word	0x00000000


	//----- nvinfo : EIATTR_MIN_STACK_SIZE
	.align		4
.L_88:
        /*0114*/ 	.byte	0x04, 0x12
        /*0116*/ 	.short	(.L_90 - .L_89)
	.align		4
.L_89:
        /*0118*/ 	.word	index@(_ZN3cub18CUB_300001_SM_10006detail8for_each13static_kernelINS2_12policy_hub_t12policy_500_tElN6thrust24THRUST_300001_SM_1000_NS8cuda_cub6__fill7functorINS7_6detail15normal_iteratorINS7_10device_ptrI9index_seqEEEESE_EEEEvT0_T1_)
        /*011c*/ 	.word	0x00000000


	//----- nvinfo : EIATTR_MIN_STACK_SIZE
	.align		4
.L_90:
        /*0120*/ 	.byte	0x04, 0x12
        /*0122*/ 	.short	(.L_92 - .L_91)
	.align		4
.L_91:
        /*0124*/ 	.word	index@(_ZN3cub18CUB_300001_SM_10006detail8for_each13static_kernelINS2_12policy_hub_t12policy_500_tEmN6thrust24THRUST_300001_SM_1000_NS8cuda_cub20__uninitialized_fill7functorINS7_10device_ptrI9index_seqEESC_EEEEvT0_T1_)
        /*0128*/ 	.word	0x00000000


	//----- nvinfo : EIATTR_MIN_STACK_SIZE
	.align		4
.L_92:
        /*012c*/ 	.byte	0x04, 0x12
        /*012e*/ 	.short	(.L_94 - .L_93)
	.align		4
.L_93:
        /*0130*/ 	.word	index@(_ZN3cub18CUB_300001_SM_10006detail8for_each13static_kernelINS2_12policy_hub_t12policy_500_tEmN6thrust24THRUST_300001_SM_1000_NS8cuda_cub6__fill7functorINS7_6detail15normal_iteratorINS7_10device_ptrI9index_seqEEEESE_EEEEvT0_T1_)
        /*0134*/ 	.word	0x00000000


	//----- nvinfo : EIATTR_MIN_STACK_SIZE
	.align		4
.L_94:
        /*0138*/ 	.byte	0x04, 0x12
        /*013a*/ 	.short	(.L_96 - .L_95)
	.align		4
.L_95:
        /*013c*/ 	.word	index@(_ZN3cub18CUB_300001_SM_10006detail8for_each13static_kernelINS2_12policy_hub_t12policy_500_tElN6thrust24THRUST_300001_SM_1000_NS8cuda_cub6__fill7functorINS7_6detail15normal_iteratorINS7_10device_ptrIcEEEEcEEEEvT0_T1_)
        /*0140*/ 	.word	0x00000000


	//----- nvinfo : EIATTR_MIN_STACK_SIZE
	.align		4
.L_96:
        /*0144*/ 	.byte	0x04, 0x12
        /*0146*/ 	.short	(.L_98 - .L_97)
	.align		4
.L_97:
        /*0148*/ 	.word	index@(_ZN3cub18CUB_300001_SM_10006detail8for_each13static_kernelINS2_12policy_hub_t12policy_500_tEmN6thrust24THRUST_300001_SM_1000_NS8cuda_cub20__uninitialized_fill7functorINS7_10device_ptrIcEEcEEEEvT0_T1_)
        /*014c*/ 	.word	0x00000000


	//----- nvinfo : EIATTR_MIN_STACK_SIZE
	.align		4
.L_98:
        /*0150*/ 	.byte	0x04, 0x12
        /*0152*/ 	.short	(.L_100 - .L_99)
	.align		4
.L_99:
        /*0154*/ 	.word	index@(_ZN3cub18CUB_300001_SM_10006detail8for_each13static_kernelINS2_12policy_hub_t12policy_500_tEmN6thrust24THRUST_300001_SM_1000_NS8cuda_cub6__fill7functorINS7_6detail15normal_iteratorINS7_10device_ptrIcEEEEcEEEEvT0_T1_)
        /*0158*/ 	.word	0x00000000


	//----- nvinfo : EIATTR_MIN_STACK_SIZE
	.align		4
.L_100:
        /*015c*/ 	.byte	0x04, 0x12
        /*015e*/ 	.short	(.L_102 - .L_101)
	.align		4
.L_101:
        /*0160*/ 	.word	index@(_ZN3cub18CUB_300001_SM_10006detail11EmptyKernelIvEEvv)
        /*0164*/ 	.word	0x00000000
.L_102:


//--------------------- .nv.compat                --------------------------
	.section	.nv.compat,"",@"SHT_CUDA_COMPAT_INFO"
	.align	4
        /*0000*/ 	.byte	0x02, 0x09, 0x00, 0x00, 0x02, 0x02, 0x01, 0x00, 0x02, 0x05, 0x05, 0x00, 0x03, 0x07, 0x01, 0x01
        /*0010*/ 	.byte	0x02, 0x03, 0x00, 0x00, 0x02, 0x06, 0x01, 0x00, 0x04, 0x0b, 0x08, 0x00, 0x09, 0x00, 0x00, 0x00
        /*0020*/ 	.byte	0x00, 0x00, 0x00, 0x00


//--------------------- .nv.info._ZN3cub18CUB_300001_SM_10006detail9transform16transform_kernelINS2_10policy_hubILb1EN4cuda3std3__45tupleIJN6thrust24THRUST_300001_SM_1000_NS17counting_iteratorIiNSA_11use_defaultESC_SC_EEEEEE10policy1000El16score_calculatorNSA_6detail15normal_iteratorINSA_10device_ptrIiEEEEJSD_EEEvT0_iT1_T2_DpNS2_10kernel_argIT3_EE --------------------------
	.section	.nv.info._ZN3cub18CUB_300001_SM_10006detail9transform16transform_kernelINS2_10policy_hubILb1EN4cuda3std3__45tupleIJN6thrust24THRUST_300001_SM_1000_NS17counting_iteratorIiNSA_11use_defaultESC_SC_EEEEEE10policy1000El16score_calculatorNSA_6detail15normal_iteratorINSA_10device_ptrIiEEEEJSD_EEEvT0_iT1_T2_DpNS2_10kernel_argIT3_EE,"",@"SHT_CUDA_INFO"
	.sectionflags	@""
	.align	4


	//----- nvinfo : EIATTR_CUDA_API_VERSION
	.align		4
        /*0000*/ 	.byte	0x04, 0x37
        /*0002*/ 	.short	(.L_104 - .L_103)
.L_103:
        /*0004*/ 	.word	0x00000082


	//----- nvinfo : EIATTR_KPARAM_INFO
	.align		4
.L_104:
        /*0008*/ 	.byte	0x04, 0x17
        /*000a*/ 	.short	(.L_106 - .L_105)
.L_105:
        /*000c*/ 	.word	0x00000000
        /*0010*/ 	.short	0x0004
        /*0012*/ 	.short	0x0040
        /*0014*/ 	.byte	0x00, 0xf0, 0x41, 0x00


	//----- nvinfo : EIATTR_KPARAM_INFO
	.align		4
.L_106:
        /*0018*/ 	.byte	0x04, 0x17
        /*001a*/ 	.short	(.L_108 - .L_107)
.L_107:
        /*001c*/ 	.word	0x00000000
        /*0020*/ 	.short	0x0003
        /*0022*/ 	.short	0x0038
        /*0024*/ 	.byte	0x00, 0xf0, 0x21, 0x00


	//----- nvinfo : EIATTR_KPARAM_INFO
	.align		4
.L_108:
        /*0028*/ 	.byte	0x04, 0x17
        /*002a*/ 	.short	(.L_110 - .L_109)
.L_109:
        /*002c*/ 	.word	0x00000000
        /*0030*/ 	.short	0x0002
        /*0032*/ 	.short	0x0010
        /*0034*/ 	.byte	0x00, 0xf0, 0xa1, 0x00


	//----- nvinfo : EIATTR_KPARAM_INFO
	.align		4
.L_110:
        /*0038*/ 	.byte	0x04, 0x17
        /*003a*/ 	.short	(.L_112 - .L_111)
.L_111:
        /*003c*/ 	.word	0x00000000
        /*0040*/ 	.short	0x0001
        /*0042*/ 	.short	0x0008
        /*0044*/ 	.byte	0x00, 0xf0, 0x11, 0x00


	//----- nvinfo : EIATTR_KPARAM_INFO
	.align		4
.L_112:
        /*0048*/ 	.byte	0x04, 0x17
        /*004a*/ 	.short	(.L_114 - .L_113)
.L_113:
        /*004c*/ 	.word	0x00000000
        /*0050*/ 	.short	0x0000
        /*0052*/ 	.short	0x0000
        /*0054*/ 	.byte	0x00, 0xf0, 0x21, 0x00


	//----- nvinfo : EIATTR_SPARSE_MMA_MASK
	.align		4
.L_114:
        /*0058*/ 	.byte	0x03, 0x50
        /*005a*/ 	.short	0x0000


	//----- nvinfo : EIATTR_MAXREG_COUNT
	.align		4
        /*005c*/ 	.byte	0x03, 0x1b
        /*005e*/ 	.short	0x00ff


	//----- nvinfo : EIATTR_MERCURY_ISA_VERSION
	.align		4
        /*0060*/ 	.byte	0x03, 0x5f
        /*0062*/ 	.short	0x0101


	//----- nvinfo : EIATTR_VRC_CTA_INIT_COUNT
	.align		4
        /*0064*/ 	.byte	0x02, 0x4a
	.zero		1
	.zero		1


	//----- nvinfo : EIATTR_EXIT_INSTR_OFFSETS
	.align		4
        /*0068*/ 	.byte	0x04, 0x1c
        /*006a*/ 	.short	(.L_116 - .L_115)


	//   ....[0]....
.L_115:
        /*006c*/ 	.word	0x00000150


	//   ....[1]....
        /*0070*/ 	.word	0x00000240


	//   ....[2]....
        /*0074*/ 	.word	0x000002e0


	//   ....[3]....
        /*0078*/ 	.word	0x00000310


	//   ....[4]....
        /*007c*/ 	.word	0x000003e0


	//   ....[5]....
        /*0080*/ 	.word	0x00000480


	//----- nvinfo : EIATTR_MAX_THREADS
	.align		4
.L_116:
        /*0084*/ 	.byte	0x04, 0x05
        /*0086*/ 	.short	(.L_118 - .L_117)
.L_117:
        /*0088*/ 	.word	0x00000080
        /*008c*/ 	.word	0x00000001
        /*0090*/ 	.word	0x00000001


	//----- nvinfo : EIATTR_CBANK_PARAM_SIZE
	.align		4
.L_118:
        /*0094*/ 	.byte	0x03, 0x19
        /*0096*/ 	.short	0x0050


	//----- nvinfo : EIATTR_PARAM_CBANK
	.align		4
        /*0098*/ 	.byte	0x04, 0x0a
        /*009a*/ 	.short	(.L_120 - .L_119)
	.align		4
.L_119:
        /*009c*/ 	.word	index@(.nv.constant0._ZN3cub18CUB_300001_SM_10006detail9transform16transform_kernelINS2_10policy_hubILb1EN4cuda3std3__45tupleIJN6thrust24THRUST_300001_SM_1000_NS17counting_iteratorIiNSA_11use_defaultESC_SC_EEEEEE10policy1000El16score_calculatorNSA_6detail15normal_iteratorINSA_10device_ptrIiEEEEJSD_EEEvT0_iT1_T2_DpNS2_10kernel_argIT3_EE)
        /*00a0*/ 	.short	0x0380
        /*00a2*/ 	.short	0x0050


	//----- nvinfo : EIATTR_SW_WAR
	.align		4
.L_120:
        /*00a4*/ 	.byte	0x04, 0x36
        /*00a6*/ 	.short	(.L_122 - .L_121)
.L_121:
        /*00a8*/ 	.word	0x00000008
.L_122:


//--------------------- .nv.info._ZN3cub18CUB_300001_SM_10006detail9transform16transform_kernelINS2_10policy_hubILb1EN4cuda3std3__45tupleIJN6thrust24THRUST_300001_SM_1000_NS17counting_iteratorIiNSA_11use_defaultESC_SC_EEEEEE10policy1000Ei16score_calculatorNSA_6detail15normal_iteratorINSA_10device_ptrIiEEEEJSD_EEEvT0_iT1_T2_DpNS2_10kernel_argIT3_EE --------------------------
	.section	.nv.info._ZN3cub18CUB_300001_SM_10006detail9transform16transform_kernelINS2_10policy_hubILb1EN4cuda3std3__45tupleIJN6thrust24THRUST_300001_SM_1000_NS17counting_iteratorIiNSA_11use_defaultESC_SC_EEEEEE10policy1000Ei16score_calculatorNSA_6detail15normal_iteratorINSA_10device_ptrIiEEEEJSD_EEEvT0_iT1_T2_DpNS2_10kernel_argIT3_EE,"",@"SHT_CUDA_INFO"
	.sectionflags	@""
	.align	4


	//----- nvinfo : EIATTR_CUDA_API_VERSION
	.align		4
        /*0000*/ 	.byte	0x04, 0x37
        /*0002*/ 	.short	(.L_124 - .L_123)
.L_123:
        /*0004*/ 	.word	0x00000082


	//----- nvinfo : EIATTR_KPARAM_INFO
	.align		4
.L_124:
        /*0008*/ 	.byte	0x04, 0x17
        /*000a*/ 	.short	(.L_126 - .L_125)
.L_125:
        /*000c*/ 	.word	0x00000000
        /*0010*/ 	.short	0x0004
        /*0012*/ 	.short	0x0038
        /*0014*/ 	.byte	0x00, 0xf0, 0x41, 0x00


	//----- nvinfo : EIATTR_KPARAM_INFO
	.align		4
.L_126:
        /*0018*/ 	.byte	0x04, 0x17
        /*001a*/ 	.short	(.L_128 - .L_127)
.L_127:
        /*001c*/ 	.word	0x00000000
        /*0020*/ 	.short	0x0003
        /*0022*/ 	.short	0x0030
        /*0024*/ 	.byte	0x00, 0xf0, 0x21, 0x00


	//----- nvinfo : EIATTR_KPARAM_INFO
	.align		4
.L_128:
        /*0028*/ 	.byte	0x04, 0x17
        /*002a*/ 	.short	(.L_130 - .L_129)
.L_129:
        /*002c*/ 	.word	0x00000000
        /*0030*/ 	.short	0x0002
        /*0032*/ 	.short	0x0008
        /*0034*/ 	.byte	0x00, 0xf0, 0xa1, 0x00


	//----- nvinfo : EIATTR_KPARAM_INFO
	.align		4
.L_130:
        /*0038*/ 	.byte	0x04, 0x17
        /*003a*/ 	.short	(.L_132 - .L_131)
.L_131:
        /*003c*/ 	.word	0x00000000
        /*0040*/ 	.short	0x0001
        /*0042*/ 	.short	0x0004
        /*0044*/ 	.byte	0x00, 0xf0, 0x11, 0x00


	//----- nvinfo : EIATTR_KPARAM_INFO
	.align		4
.L_132:
        /*0048*/ 	.byte	0x04, 0x17
        /*004a*/ 	.short	(.L_134 - .L_133)
.L_133:
        /*004c*/ 	.word	0x00000000
        /*0050*/ 	.short	0x0000
        /*0052*/ 	.short	0x0000
        /*0054*/ 	.byte	0x00, 0xf0, 0x11, 0x00


	//----- nvinfo : EIATTR_SPARSE_MMA_MASK
	.align		4
.L_134:
        /*0058*/ 	.byte	0x03, 0x50
        /*005a*/ 	.short	0x0000


	//----- nvinfo : EIATTR_MAXREG_COUNT
	.align		4
        /*005c*/ 	.byte	0x03, 0x1b
        /*005e*/ 	.short	0x00ff


	//----- nvinfo : EIATTR_MERCURY_ISA_VERSION
	.align		4
        /*0060*/ 	.byte	0x03, 0x5f
        /*0062*/ 	.short	0x0101


	//----- nvinfo : EIATTR_VRC_CTA_INIT_COUNT
	.align		4
        /*0064*/ 	.byte	0x02, 0x4a
	.zero		1
	.zero		1


	//----- nvinfo : EIATTR_EXIT_INSTR_OFFSETS
	.align		4
        /*0068*/ 	.byte	0x04, 0x1c
        /*006a*/ 	.short	(.L_136 - .L_135)


	//   ....[0]....
.L_135:
        /*006c*/ 	.word	0x000000d0


	//   ....[1]....
        /*0070*/ 	.word	0x000001a0


	//   ....[2]....
        /*0074*/ 	.word	0x00000240


	//   ....[3]....
        /*0078*/ 	.word	0x00000270


	//   ....[4]....
        /*007c*/ 	.word	0x00000360


	//   ....[5]....
        /*0080*/ 	.word	0x00000400


	//----- nvinfo : EIATTR_MAX_THREADS
	.align		4
.L_136:
        /*0084*/ 	.byte	0x04, 0x05
        /*0086*/ 	.short	(.L_138 - .L_137)
.L_137:
        /*0088*/ 	.word	0x00000080
        /*008c*/ 	.word	0x00000001
        /*0090*/ 	.word	0x00000001


	//----- nvinfo : EIATTR_CBANK_PARAM_SIZE
	.align		4
.L_138:
        /*0094*/ 	.byte	0x03, 0x19
        /*0096*/ 	.short	0x0048


	//----- nvinfo : EIATTR_PARAM_CBANK
	.align		4
        /*0098*/ 	.byte	0x04, 0x0a
        /*009a*/ 	.short	(.L_140 - .L_139)
	.align		4
.L_139:
        /*009c*/ 	.word	index@(.nv.constant0._ZN3cub18CUB_300001_SM_10006detail9transform16transform_kernelINS2_10policy_hubILb1EN4cuda3std3__45tupleIJN6thrust24THRUST_300001_SM_1000_NS17counting_iteratorIiNSA_11use_defaultESC_SC_EEEEEE10policy1000Ei16score_calculatorNSA_6detail15normal_iteratorINSA_10device_ptrIiEEEEJSD_EEEvT0_iT1_T2_DpNS2_10kernel_argIT3_EE)
        /*00a0*/ 	.short	0x0380
        /*00a2*/ 	.short	0x0048


	//----- nvinfo : EIATTR_SW_WAR
	.align		4
.L_140:
        /*00a4*/ 	.byte	0x04, 0x36
        /*00a6*/ 	.short	(.L_142 - .L_141)
.L_141:
        /*00a8*/ 	.word	0x00000008
.L_142:


//--------------------- .nv.info._ZN3cub18CUB_300001_SM_10006detail8for_each13static_kernelINS2_12policy_hub_t12policy_500_tEmN6thrust24THRUST_300001_SM_1000_NS8cuda_cub20__uninitialized_fill7functorINS7_10device_ptrIiEEiEEEEvT0_T1_ --------------------------
	.section	.nv.info._ZN3cub18CUB_300001_SM_10006detail8for_each13static_kernelINS2_12policy_hub_t12policy_500_tEmN6thrust24THRUST_300001_SM_1000_NS8cuda_cub20__uninitialized_fill7functorINS7_10device_ptrIiEEiEEEEvT0_T1_,"",@"SHT_CUDA_INFO"
	.sectionflags	@""
	.align	4


	//----- nvinfo : EIATTR_CUDA_API_VERSION
	.align		4
        /*0000*/ 	.byte	0x04, 0x37
        /*0002*/ 	.short	(.L_144 - .L_143)
.L_143:
        /*0004*/ 	.word	0x00000082


	//----- nvinfo : EIATTR_KPARAM_INFO
	.align		4
.L_144:
        /*0008*/ 	.byte	0x04, 0x17
        /*000a*/ 	.short	(.L_146 - .L_145)
.L_145:
        /*000c*/ 	.word	0x00000000
        /*0010*/ 	.short	0x0001
        /*0012*/ 	.short	0x0008
        /*0014*/ 	.byte	0x00, 0xf0, 0x41, 0x00


	//----- nvinfo : EIATTR_KPARAM_INFO
	.align		4
.L_146:
        /*0018*/ 	.byte	0x04, 0x17
        /*001a*/ 	.short	(.L_148 - .L_147)
.L_147:
        /*001c*/ 	.word	0x00000000
        /*0020*/ 	.short	0x0000
        /*0022*/ 	.short	0x0000
        /*0024*/ 	.byte	0x00, 0xf0, 0x21, 0x00


	//----- nvinfo : EIATTR_SPARSE_MMA_MASK
	.align		4
.L_148:
        /*0028*/ 	.byte	0x03, 0x50
        /*002a*/ 	.short	0x0000


	//----- nvinfo : EIATTR_MAXREG_COUNT
	.align		4
        /*002c*/ 	.byte	0x03, 0x1b
        /*002e*/ 	.short	0x00ff


	//----- nvinfo : EIATTR_MERCURY_ISA_VERSION
	.align		4
        /*0030*/ 	.byte	0x03, 0x5f
        /*0032*/ 	.short	0x0101


	//----- nvinfo : EIATTR_VRC_CTA_INIT_COUNT
	.align		4
        /*0034*/ 	.byte	0x02, 0x4a
	.zero		1
	.zero		1


	//----- nvinfo : EIATTR_EXIT_INSTR_OFFSETS
	.align		4
        /*0038*/ 	.byte	0x04, 0x1c
        /*003a*/ 	.short	(.L_150 - .L_149)


	//   ....[0]....
.L_149:
        /*003c*/ 	.word	0x00000130


	//   ....[1]....
        /*0040*/ 	.word	0x00000230


	//   ....[2]....
        /*0044*/ 	.word	0x00000260


	//----- nvinfo : EIATTR_MAX_THREADS
	.align		4
.L_150:
        /*0048*/ 	.byte	0x04, 0x05
        /*004a*/ 	.short	(.L_152 - .L_151)
.L_151:
        /*004c*/ 	.word	0x00000100
        /*0050*/ 	.word	0x00000001
        /*0054*/ 	.word	0x00000001


	//----- nvinfo : EIATTR_CBANK_PARAM_SIZE
	.align		4
.L_152:
        /*0058*/ 	.byte	0x03, 0x19
        /*005a*/ 	.short	0x0018


	//----- nvinfo : EIATTR_PARAM_CBANK
	.align		4
        /*005c*/ 	.byte	0x04, 0x0a
        /*005e*/ 	.short	(.L_154 - .L_153)
	.align		4
.L_153:
        /*0060*/ 	.word	index@(.nv.constant0._ZN3cub18CUB_300001_SM_10006detail8for_each13static_kernelINS2_12policy_hub_t12policy_500_tEmN6thrust24THRUST_300001_SM_1000_NS8cuda_cub20__uninitialized_fill7functorINS7_10device_ptrIiEEiEEEEvT0_T1_)
        /*0064*/ 	.short	0x0380
        /*0066*/ 	.short	0x0018


	//----- nvinfo : EIATTR_SW_WAR
	.align		4
.L_154:
        /*0068*/ 	.byte	0x04, 0x36
        /*006a*/ 	.short	(.L_156 - .L_155)
.L_155:
        /*006c*/ 	.word	0x00000008
.L_156:


//--------------------- .nv.info._ZN3cub18CUB_300001_SM_10006detail8for_each13static_kernelINS2_12policy_hub_t12policy_500_tElN6thrust24THRUST_300001_SM_1000_NS8cuda_cub6__fill7functorINS7_6detail15normal_iteratorINS7_10device_ptrI9index_seqEEEESE_EEEEvT0_T1_ --------------------------
	.section	.nv.info._ZN3cub18CUB_300001_SM_10006detail8for_each13static_kernelINS2_12policy_hub_t12policy_500_tElN6thrust24THRUST_300001_SM_1000_NS8cuda_cub6__fill7functorINS7_6detail15normal_iteratorINS7_10device_ptrI9index_seqEEEESE_EEEEvT0_T1_,"",@"SHT_CUDA_INFO"
	.sectionflags	@""
	.align	4


	//----- nvinfo : EIATTR_CUDA_API_VERSION
	.align		4
        /*0000*/ 	.byte	0x04, 0x37
        /*0002*/ 	.short	(.L_158 - .L_157)
.L_157:
        /*0004*/ 	.word	0x00000082


	//----- nvinfo : EIATTR_KPARAM_INFO
	.align		4
.L_158:
        /*0008*/ 	.byte	0x04, 0x17
        /*000a*/ 	.short	(.L_160 - .L_159)
.L_159:
        /*000c*/ 	.word	0x00000000
        /*0010*/ 	.short	0x0001
        /*0012*/ 	.short	0x0008
        /*0014*/ 	.byte	0x00, 0xf0, 0x41, 0x00


	//----- nvinfo : EIATTR_KPARAM_INFO
	.align		4
.L_160:
        /*0018*/ 	.byte	0x04, 0x17
        /*001a*/ 	.short	(.L_162 - .L_161)
.L_161:
        /*001c*/ 	.word	0x00000000
        /*0020*/ 	.short	0x0000
        /*0022*/ 	.short	0x0000
        /*0024*/ 	.byte	0x00, 0xf0, 0x21, 0x00


	//----- nvinfo : EIATTR_SPARSE_MMA_MASK
	.align		4
.L_162:
        /*0028*/ 	.byte	0x03, 0x50
        /*002a*/ 	.short	0x0000


	//----- nvinfo : EIATTR_MAXREG_COUNT
	.align		4
        /*002c*/ 	.byte	0x03, 0x1b
        /*002e*/ 	.short	0x00ff


	//----- nvinfo : EIATTR_MERCURY_ISA_VERSION
	.align		4
        /*0030*/ 	.byte	0x03, 0x5f
        /*0032*/ 	.short	0x0101


	//----- nvinfo : EIATTR_VRC_CTA_INIT_COUNT
	.align		4
        /*0034*/ 	.byte	0x02, 0x4a
	.zero		1
	.zero		1


	//----- nvinfo : EIATTR_EXIT_INSTR_OFFSETS
	.align		4
        /*0038*/ 	.byte	0x04, 0x1c
        /*003a*/ 	.short	(.L_164 - .L_163)


	//   ....[0]....
.L_163:
        /*003c*/ 	.word	0x00000150


	//   ....[1]....
        /*0040*/ 	.word	0x00000270


	//   ....[2]....
        /*0044*/ 	.word	0x000002b0


	//----- nvinfo : EIATTR_MAX_THREADS
	.align		4
.L_164:
        /*0048*/ 	.byte	0x04, 0x05
        /*004a*/ 	.short	(.L_166 - .L_165)
.L_165:
        /*004c*/ 	.word	0x00000100
        /*0050*/ 	.word	0x00000001
        /*0054*/ 	.word	0x00000001


	//----- nvinfo : EIATTR_CBANK_PARAM_SIZE
	.align		4
.L_166:
        /*0058*/ 	.byte	0x03, 0x19
        /*005a*/ 	.short	0x0018


	//----- nvinfo : EIATTR_PARAM_CBANK
	.align		4
        /*005c*/ 	.byte	0x04, 0x0a
        /*005e*/ 	.short	(.L_168 - .L_167)
	.align		4
.L_167:
        /*0060*/ 	.word	index@(.nv.constant0._ZN3cub18CUB_300001_SM_10006detail8for_each13static_kernelINS2_12policy_hub_t12policy_500_tElN6thrust24THRUST_300001_SM_1000_NS8cuda_cub6__fill7functorINS7_6detail15normal_iteratorINS7_10device_ptrI9index_seqEEEESE_EEEEvT0_T1_)
        /*0064*/ 	.short	0x0380
        /*0066*/ 	.short	0x0018


	//----- nvinfo : EIATTR_SW_WAR
	.align		4
.L_168:
        /*0068*/ 	.byte	0x04, 0x36
        /*006a*/ 	.short	(.L_170 - .L_169)
.L_169:
        /*006c*/ 	.word	0x00000008
.L_170:


//--------------------- .nv.info._ZN3cub18CUB_300001_SM_10006detail8for_each13static_kernelINS2_12policy_hub_t12policy_500_tEmN6thrust24THRUST_300001_SM_1000_NS8cuda_cub20__uninitialized_fill7functorINS7_10device_ptrI9index_seqEESC_EEEEvT0_T1_ --------------------------
	.section	.nv.info._ZN3cub18CUB_300001_SM_10006detail8for_each13static_kernelINS2_12policy_hub_t12policy_500_tEmN6thrust24THRUST_300001_SM_1000_NS8cuda_cub20__uninitialized_fill7functorINS7_10device_ptrI9index_seqEESC_EEEEvT0_T1_,"",@"SHT_CUDA_INFO"
	.sectionflags	@""
	.align	4


	//----- nvinfo : EIATTR_CUDA_API_VERSION
	.align		4
        /*0000*/ 	.byte	0x04, 0x37
        /*0002*/ 	.short	(.L_172 - .L_171)
.L_171:
        /*0004*/ 	.word	0x00000082


	//----- nvinfo : EIATTR_KPARAM_INFO
	.align		4
.L_172:
        /*0008*/ 	.byte	0x04, 0x17
        /*000a*/ 	.short	(.L_174 - .L_173)
.L_173:
        /*000c*/ 	.word	0x00000000
        /*0010*/ 	.short	0x0001
        /*0012*/ 	.short	0x0008
        /*0014*/ 	.byte	0x00, 0xf0, 0x41, 0x00


	//----- nvinfo : EIATTR_KPARAM_INFO
	.align		4
.L_174:
        /*0018*/ 	.byte	0x04, 0x17
        /*001a*/ 	.short	(.L_176 - .L_175)
.L_175:
        /*001c*/ 	.word	0x00000000
        /*0020*/ 	.short	0x0000
        /*0022*/ 	.short	0x0000
        /*0024*/ 	.byte	0x00, 0xf0, 0x21, 0x00


	//----- nvinfo : EIATTR_SPARSE_MMA_MASK
	.align		4
.L_176:
        /*0028*/ 	.byte	0x03, 0x50
        /*002a*/ 	.short	0x0000


	//----- nvinfo : EIATTR_MAXREG_COUNT
	.align		4
        /*002c*/ 	.byte	0x03, 0x1b
        /*002e*/ 	.short	0x00ff


	//----- nvinfo : EIATTR_MERCURY_ISA_VERSION
	.align		4
        /*0030*/ 	.byte	0x03, 0x5f
        /*0032*/ 	.short	0x0101


	//----- nvinfo : EIATTR_VRC_CTA_INIT_COUNT
	.align		4
        /*0034*/ 	.byte	0x02, 0x4a
	.zero		1
	.zero		1


	//----- nvinfo : EIATTR_EXIT_INSTR_OFFSETS
	.align		4
        /*0038*/ 	.byte	0x04, 0x1c
        /*003a*/ 	.short	(.L_178 - .L_177)


	//   ....[0]....
.L_177:
        /*003c*/ 	.word	0x00000150


	//   ....[1]....
        /*0040*/ 	.word	0x00000260


	//   ....[2]....
        /*0044*/ 	.word	0x000002a0


	//----- nvinfo : EIATTR_MAX_THREADS
	.align		4
.L_178:
        /*0048*/ 	.byte	0x04, 0x05
        /*004a*/ 	.short	(.L_180 - .L_179)
.L_179:
        /*004c*/ 	.word	0x00000100
        /*0050*/ 	.word	0x00000001
        /*0054*/ 	.word	0x00000001


	//----- nvinfo : EIATTR_CBANK_PARAM_SIZE
	.align		4
.L_180:
        /*0058*/ 	.byte	0x03, 0x19
        /*005a*/ 	.short	0x0018


	//----- nvinfo : EIATTR_PARAM_CBANK
	.align		4
        /*005c*/ 	.byte	0x04, 0x0a
        /*005e*/ 	.short	(.L_182 - .L_181)
	.align		4
.L_181:
        /*0060*/ 	.word	index@(.nv.constant0._ZN3cub18CUB_300001_SM_10006detail8for_each13static_kernelINS2_12policy_hub_t12policy_500_tEmN6thrust24THRUST_300001_SM_1000_NS8cuda_cub20__uninitialized_fill7functorINS7_10device_ptrI9index_seqEESC_EEEEvT0_T1_)
        /*0064*/ 	.short	0x0380
        /*0066*/ 	.short	0x0018


	//----- nvinfo : EIATTR_SW_WAR
	.align		4
.L_182:
        /*0068*/ 	.byte	0x04, 0x36
        /*006a*/ 	.short	(.L_184 - .L_183)
.L_183:
        /*006c*/ 	.word	0x00000008
.L_184:


//--------------------- .nv.info._ZN3cub18CUB_300001_SM_10006detail8for_each13static_kernelINS2_12policy_hub_t12policy_500_tEmN6thrust24THRUST_300001_SM_1000_NS8cuda_cub6__fill7functorINS7_6detail15normal_iteratorINS7_10device_ptrI9index_seqEEEESE_EEEEvT0_T1_ --------------------------
	.section	.nv.info._ZN3cub18CUB_300001_SM_10006detail8for_each13static_kernelINS2_12policy_hub_t12policy_500_tEmN6thrust24THRUST_300001_SM_1000_NS8cuda_cub6__fill7functorINS7_6detail15normal_iteratorINS7_10device_ptrI9index_seqEEEESE_EEEEvT0_T1_,"",@"SHT_CUDA_INFO"
	.sectionflags	@""
	.align	4


	//----- nvinfo : EIATTR_CUDA_API_VERSION
	.align		4
        /*0000*/ 	.byte	0x04, 0x37
        /*0002*/ 	.short	(.L_186 - .L_185)
.L_185:
        /*0004*/ 	.word	0x00000082


	//----- nvinfo : EIATTR_KPARAM_INFO
	.align		4
.L_186:
        /*0008*/ 	.byte	0x04, 0x17
        /*000a*/ 	.short	(.L_188 - .L_187)
.L_187:
        /*000c*/ 	.word	0x00000000
        /*0010*/ 	.short	0x0001
        /*0012*/ 	.short	0x0008
        /*0014*/ 	.byte	0x00, 0xf0, 0x41, 0x00


	//----- nvinfo : EIATTR_KPARAM_INFO
	.align		4
.L_188:
        /*0018*/ 	.byte	0x04, 0x17
        /*001a*/ 	.short	(.L_190 - .L_189)
.L_189:
        /*001c*/ 	.word	0x00000000
        /*0020*/ 	.short	0x0000
        /*0022*/ 	.short	0x0000
        /*0024*/ 	.byte	0x00, 0xf0, 0x21, 0x00


	//----- nvinfo : EIATTR_SPARSE_MMA_MASK
	.align		4
.L_190:
        /*0028*/ 	.byte	0x03, 0x50
        /*002a*/ 	.short	0x0000


	//----- nvinfo : EIATTR_MAXREG_COUNT
	.align		4
        /*002c*/ 	.byte	0x03, 0x1b
        /*002e*/ 	.short	0x00ff


	//----- nvinfo : EIATTR_MERCURY_ISA_VERSION
	.align		4
        /*0030*/ 	.byte	0x03, 0x5f
        /*0032*/ 	.short	0x0101


	//----- nvinfo : EIATTR_VRC_CTA_INIT_COUNT
	.align		4
        /*0034*/ 	.byte	0x02, 0x4a
	.zero		1
	.zero		1


	//----- nvinfo : EIATTR_EXIT_INSTR_OFFSETS
	.align		4
        /*0038*/ 	.byte	0x04, 0x1c
        /*003a*/ 	.short	(.L_192 - .L_191)


	//   ....[0]....
.L_191:
        /*003c*/ 	.word	0x00000150


	//   ....[1]....
        /*0040*/ 	.word	0x00000260


	//   ....[2]....
        /*0044*/ 	.word	0x000002a0


	//----- nvinfo : EIATTR_MAX_THREADS
	.align		4
.L_192:
        /*0048*/ 	.byte	0x04, 0x05
        /*004a*/ 	.short	(.L_194 - .L_193)
.L_193:
        /*004c*/ 	.word	0x00000100
        /*0050*/ 	.word	0x00000001
        /*0054*/ 	.word	0x00000001


	//----- nvinfo : EIATTR_CBANK_PARAM_SIZE
	.align		4
.L_194:
        /*0058*/ 	.byte	0x03, 0x19
        /*005a*/ 	.short	0x0018


	//----- nvinfo : EIATTR_PARAM_CBANK
	.align		4
        /*005c*/ 	.byte	0x04, 0x0a
        /*005e*/ 	.short	(.L_196 - .L_195)
	.align		4
.L_195:
        /*0060*/ 	.word	index@(.nv.constant0._ZN3cub18CUB_300001_SM_10006detail8for_each13static_kernelINS2_12policy_hub_t12policy_500_tEmN6thrust24THRUST_300001_SM_1000_NS8cuda_cub6__fill7functorINS7_6detail15normal_iteratorINS7_10device_ptrI9index_seqEEEESE_EEEEvT0_T1_)
        /*0064*/ 	.short	0x0380
        /*0066*/ 	.short	0x0018


	//----- nvinfo : EIATTR_SW_WAR
	.align		4
.L_196:
        /*0068*/ 	.byte	0x04, 0x36
        /*006a*/ 	.short	(.L_198 - .L_197)
.L_197:
        /*006c*/ 	.word	0x00000008
.L_198:


//--------------------- .nv.info._ZN3cub18CUB_300001_SM_10006detail8for_each13static_kernelINS2_12policy_hub_t12policy_500_tElN6thrust24THRUST_300001_SM_1000_NS8cuda_cub6__fill7functorINS7_6detail15normal_iteratorINS7_10device_ptrIcEEEEcEEEEvT0_T1_ --------------------------
	.section	.nv.info._ZN3cub18CUB_300001_SM_10006detail8for_each13static_kernelINS2_12policy_hub_t12policy_500_tElN6thrust24THRUST_300001_SM_1000_NS8cuda_cub6__fill7functorINS7_6detail15normal_iteratorINS7_10device_ptrIcEEEEcEEEEvT0_T1_,"",@"SHT_CUDA_INFO"
	.sectionflags	@""
	.align	4


	//----- nvinfo : EIATTR_CUDA_API_VERSION
	.align		4
        /*0000*/ 	.byte	0x04, 0x37
        /*0002*/ 	.short	(.L_200 - .L_199)
.L_199:
        /*0004*/ 	.word	0x00000082


	//----- nvinfo : EIATTR_KPARAM_INFO
	.align		4
.L_200:
        /*0008*/ 	.byte	0x04, 0x17
        /*000a*/ 	.short	(.L_202 - .L_201)
.L_201:
        /*000c*/ 	.word	0x00000000
        /*0010*/ 	.short	0x0001
        /*0012*/ 	.short	0x0008
        /*0014*/ 	.byte	0x00, 0xf0, 0x41, 0x00


	//----- nvinfo : EIATTR_KPARAM_INFO
	.align		4
.L_202:
        /*0018*/ 	.byte	0x04, 0x17
        /*001a*/ 	.short	(.L_204 - .L_203)
.L_203:
        /*001c*/ 	.word	0x00000000
        /*0020*/ 	.short	0x0000
        /*0022*/ 	.short	0x0000
        /*0024*/ 	.byte	0x00, 0xf0, 0x21, 0x00


	//----- nvinfo : EIATTR_SPARSE_MMA_MASK
	.align		4
.L_204:
        /*0028*/ 	.byte	0x03, 0x50
        /*002a*/ 	.short	0x0000


	//----- nvinfo : EIATTR_MAXREG_COUNT
	.align		4
        /*002c*/ 	.byte	0x03, 0x1b
        /*002e*/ 	.short	0x00ff


	//----- nvinfo : EIATTR_MERCURY_ISA_VERSION
	.align		4
        /*0030*/ 	.byte	0x03, 0x5f
        /*0032*/ 	.short	0x0101


	//----- nvinfo : EIATTR_VRC_CTA_INIT_COUNT
	.align		4
        /*0034*/ 	.byte	0x02, 0x4a
	.zero		1
	.zero		1


	//----- nvinfo : EIATTR_EXIT_INSTR_OFFSETS
	.align		4
        /*0038*/ 	.byte	0x04, 0x1c
        /*003a*/ 	.short	(.L_206 - .L_205)


	//   ....[0]....
.L_205:
        /*003c*/ 	.word	0x00000120


	//   ....[1]....
        /*0040*/ 	.word	0x00000200


	//   ....[2]....
        /*0044*/ 	.word	0x00000220


	//----- nvinfo : EIATTR_MAX_THREADS
	.align		4
.L_206:
        /*0048*/ 	.byte	0x04, 0x05
        /*004a*/ 	.short	(.L_208 - .L_207)
.L_207:
        /*004c*/ 	.word	0x00000100
        /*0050*/ 	.word	0x00000001
        /*0054*/ 	.word	0x00000001


	//----- nvinfo : EIATTR_CBANK_PARAM_SIZE
	.align		4
.L_208:
        /*0058*/ 	.byte	0x03, 0x19
        /*005a*/ 	.short	0x0018


	//----- nvinfo : EIATTR_PARAM_CBANK
	.align		4
        /*005c*/ 	.byte	0x04, 0x0a
        /*005e*/ 	.short	(.L_210 - .L_209)
	.align		4
.L_209:
        /*0060*/ 	.word	index@(.nv.constant0._ZN3cub18CUB_300001_SM_10006detail8for_each13static_kernelINS2_12policy_hub_t12policy_500_tElN6thrust24THRUST_300001_SM_1000_NS8cuda_cub6__fill7functorINS7_6detail15normal_iteratorINS7_10device_ptrIcEEEEcEEEEvT0_T1_)
        /*0064*/ 	.short	0x0380
        /*0066*/ 	.short	0x0018


	//----- nvinfo : EIATTR_SW_WAR
	.align		4
.L_210:
        /*0068*/ 	.byte	0x04, 0x36
        /*006a*/ 	.short	(.L_212 - .L_211)
.L_211:
        /*006c*/ 	.word	0x00000008
.L_212:


//--------------------- .nv.info._ZN3cub18CUB_300001_SM_10006detail8for_each13static_kernelINS2_12policy_hub_t12policy_500_tEmN6thrust24THRUST_300001_SM_1000_NS8cuda_cub20__uninitialized_fill7functorINS7_10device_ptrIcEEcEEEEvT0_T1_ --------------------------
	.section	.nv.info._ZN3cub18CUB_300001_SM_10006detail8for_each13static_kernelINS2_12policy_hub_t12policy_500_tEmN6thrust24THRUST_300001_SM_1000_NS8cuda_cub20__uninitialized_fill7functorINS7_10device_ptrIcEEcEEEEvT0_T1_,"",@"SHT_CUDA_INFO"
	.sectionflags	@""
	.align	4


	//----- nvinfo : EIATTR_CUDA_API_VERSION
	.align		4
        /*0000*/ 	.byte	0x04, 0x37
        /*0002*/ 	.short	(.L_214 - .L_213)
.L_213:
        /*0004*/ 	.word	0x00000082


	//----- nvinfo : EIATTR_KPARAM_INFO
	.align		4
.L_214:
        /*0008*/ 	.byte	0x04, 0x17
        /*000a*/ 	.short	(.L_216 - .L_215)
.L_215:
        /*000c*/ 	.word	0x00000000
        /*0010*/ 	.short	0x0001
        /*0012*/ 	.short	0x0008
        /*0014*/ 	.byte	0x00, 0xf0, 0x41, 0x00


	//----- nvinfo : EIATTR_KPARAM_INFO
	.align		4
.L_216:
        /*0018*/ 	.byte	0x04, 0x17
        /*001a*/ 	.short	(.L_218 - .L_217)
.L_217:
        /*001c*/ 	.word	0x00000000
        /*0020*/ 	.short	0x0000
        /*0022*/ 	.short	0x0000
        /*0024*/ 	.byte	0x00, 0xf0, 0x21, 0x00


	//----- nvinfo : EIATTR_SPARSE_MMA_MASK
	.align		4
.L_218:
        /*0028*/ 	.byte	0x03, 0x50
        /*002a*/ 	.short	0x0000


	//----- nvinfo : EIATTR_MAXREG_COUNT
	.align		4
        /*002c*/ 	.byte	0x03, 0x1b
        /*002e*/ 	.short	0x00ff


	//----- nvinfo : EIATTR_MERCURY_ISA_VERSION
	.align		4
        /*0030*/ 	.byte	0x03, 0x5f
        /*0032*/ 	.short	0x0101


	//----- nvinfo : EIATTR_VRC_CTA_INIT_COUNT
	.align		4
        /*0034*/ 	.byte	0x02, 0x4a
	.zero		1
	.zero		1


	//----- nvinfo : EIATTR_EXIT_INSTR_OFFSETS
	.align		4
        /*0038*/ 	.byte	0x04, 0x1c
        /*003a*/ 	.short	(.L_220 - .L_219)


	//   ....[0]....
.L_219:
        /*003c*/ 	.word	0x00000120


	//   ....[1]....
        /*0040*/ 	.word	0x000001f0


	//   ....[2]....
        /*0044*/ 	.word	0x00000210


	//----- nvinfo : EIATTR_MAX_THREADS
	.align		4
.L_220:
        /*0048*/ 	.byte	0x04, 0x05
        /*004a*/ 	.short	(.L_222 - .L_221)
.L_221:
        /*004c*/ 	.word	0x00000100
        /*0050*/ 	.word	0x00000001
        /*0054*/ 	.word	0x00000001


	//----- nvinfo : EIATTR_CBANK_PARAM_SIZE
	.align		4
.L_222:
        /*0058*/ 	.byte	0x03, 0x19
        /*005a*/ 	.short	0x0018


	//----- nvinfo : EIATTR_PARAM_CBANK
	.align		4
        /*005c*/ 	.byte	0x04, 0x0a
        /*005e*/ 	.short	(.L_224 - .L_223)
	.align		4
.L_223:
        /*0060*/ 	.word	index@(.nv.constant0._ZN3cub18CUB_300001_SM_10006detail8for_each13static_kernelINS2_12policy_hub_t12policy_500_tEmN6thrust24THRUST_300001_SM_1000_NS8cuda_cub20__uninitialized_fill7functorINS7_10device_ptrIcEEcEEEEvT0_T1_)
        /*0064*/ 	.short	0x0380
        /*0066*/ 	.short	0x0018


	//----- nvinfo : EIATTR_SW_WAR
	.align		4
.L_224:
        /*0068*/ 	.byte	0x04, 0x36
        /*006a*/ 	.short	(.L_226 - .L_225)
.L_225:
        /*006c*/ 	.word	0x00000008
.L_226:


//--------------------- .nv.info._ZN3cub18CUB_300001_SM_10006detail8for_each13static_kernelINS2_12policy_hub_t12policy_500_tEmN6thrust24THRUST_300001_SM_1000_NS8cuda_cub6__fill7functorINS7_6detail15normal_iteratorINS7_10device_ptrIcEEEEcEEEEvT0_T1_ --------------------------
	.section	.nv.info._ZN3cub18CUB_300001_SM_10006detail8for_each13static_kernelINS2_12policy_hub_t12policy_500_tEmN6thrust24THRUST_300001_SM_1000_NS8cuda_cub6__fill7functorINS7_6detail15normal_iteratorINS7_10device_ptrIcEEEEcEEEEvT0_T1_,"",@"SHT_CUDA_INFO"
	.sectionflags	@""
	.align	4


	//----- nvinfo : EIATTR_CUDA_API_VERSION
	.align		4
        /*0000*/ 	.byte	0x04, 0x37
        /*0002*/ 	.short	(.L_228 - .L_227)
.L_227:
        /*0004*/ 	.word	0x00000082


	//----- nvinfo : EIATTR_KPARAM_INFO
	.align		4
.L_228:
        /*0008*/ 	.byte	0x04, 0x17
        /*000a*/ 	.short	(.L_230 - .L_229)
.L_229:
        /*000c*/ 	.word	0x00000000
        /*0010*/ 	.short	0x0001
        /*0012*/ 	.short	0x0008
        /*0014*/ 	.byte	0x00, 0xf0, 0x41, 0x00


	//----- nvinfo : EIATTR_KPARAM_INFO
	.align		4
.L_230:
        /*0018*/ 	.byte	0x04, 0x17
        /*001a*/ 	.short	(.L_232 - .L_231)
.L_231:
        /*001c*/ 	.word	0x00000000
        /*0020*/ 	.short	0x0000
        /*0022*/ 	.short	0x0000
        /*0024*/ 	.byte	0x00, 0xf0, 0x21, 0x00


	//----- nvinfo : EIATTR_SPARSE_MMA_MASK
	.align		4
.L_232:
        /*0028*/ 	.byte	0x03, 0x50
        /*002a*/ 	.short	0x0000


	//----- nvinfo : EIATTR_MAXREG_COUNT
	.align		4
        /*002c*/ 	.byte	0x03, 0x1b
        /*002e*/ 	.short	0x00ff


	//----- nvinfo : EIATTR_MERCURY_ISA_VERSION
	.align		4
        /*0030*/ 	.byte	0x03, 0x5f
        /*0032*/ 	.short	0x0101


	//----- nvinfo : EIATTR_VRC_CTA_INIT_COUNT
	.align		4
        /*0034*/ 	.byte	0x02, 0x4a
	.zero		1
	.zero		1


	//----- nvinfo : EIATTR_EXIT_INSTR_OFFSETS
	.align		4
        /*0038*/ 	.byte	0x04, 0x1c
        /*003a*/ 	.short	(.L_234 - .L_233)


	//   ....[0]....
.L_233:
        /*003c*/ 	.word	0x00000120


	//   ....[1]....
        /*0040*/ 	.word	0x000001f0


	//   ....[2]....
        /*0044*/ 	.word	0x00000210


	//----- nvinfo : EIATTR_MAX_THREADS
	.align		4
.L_234:
        /*0048*/ 	.byte	0x04, 0x05
        /*004a*/ 	.short	(.L_236 - .L_235)
.L_235:
        /*004c*/ 	.word	0x00000100
        /*0050*/ 	.word	0x00000001
        /*0054*/ 	.word	0x00000001


	//----- nvinfo : EIATTR_CBANK_PARAM_SIZE
	.align		4
.L_236:
        /*0058*/ 	.byte	0x03, 0x19
        /*005a*/ 	.short	0x0018


	//----- nvinfo : EIATTR_PARAM_CBANK
	.align		4
        /*005c*/ 	.byte	0x04, 0x0a
        /*005e*/ 	.short	(.L_238 - .L_237)
	.align		4
.L_237:
        /*0060*/ 	.word	index@(.nv.constant0._ZN3cub18CUB_300001_SM_10006detail8for_each13static_kernelINS2_12policy_hub_t12policy_500_tEmN6thrust24THRUST_300001_SM_1000_NS8cuda_cub6__fill7functorINS7_6detail15normal_iteratorINS7_10device_ptrIcEEEEcEEEEvT0_T1_)
        /*0064*/ 	.short	0x0380
        /*0066*/ 	.short	0x0018


	//----- nvinfo : EIATTR_SW_WAR
	.align		4
.L_238:
        /*0068*/ 	.byte	0x04, 0x36
        /*006a*/ 	.short	(.L_240 - .L_239)
.L_239:
        /*006c*/ 	.word	0x00000008
.L_240:


//--------------------- .nv.info._ZN3cub18CUB_300001_SM_10006detail11EmptyKernelIvEEvv --------------------------
	.section	.nv.info._ZN3cub18CUB_300001_SM_10006detail11EmptyKernelIvEEvv,"",@"SHT_CUDA_INFO"
	.sectionflags	@""
	.align	4


	//----- nvinfo : EIATTR_CUDA_API_VERSION
	.align		4
        /*0000*/ 	.byte	0x04, 0x37
        /*0002*/ 	.short	(.L_242 - .L_241)
.L_241:
        /*0004*/ 	.word	0x00000082


	//----- nvinfo : EIATTR_SPARSE_MMA_MASK
	.align		4
.L_242:
        /*0008*/ 	.byte	0x03, 0x50
        /*000a*/ 	.short	0x0000


	//----- nvinfo : EIATTR_MAXREG_COUNT
	.align		4
        /*000c*/ 	.byte	0x03, 0x1b
        /*000e*/ 	.short	0x00ff


	//----- nvinfo : EIATTR_MERCURY_ISA_VERSION
	.align		4
        /*0010*/ 	.byte	0x03, 0x5f
        /*0012*/ 	.short	0x0101


	//----- nvinfo : EIATTR_VRC_CTA_INIT_COUNT
	.align		4
        /*0014*/ 	.byte	0x02, 0x4a
	.zero		1
	.zero		1


	//----- nvinfo : EIATTR_EXIT_INSTR_OFFSETS
	.align		4
        /*0018*/ 	.byte	0x04, 0x1c
        /*001a*/ 	.short	(.L_244 - .L_243)


	//   ....[0]....
.L_243:
        /*001c*/ 	.word	0x00000010


	//----- nvinfo : EIATTR_SW_WAR
	.align		4
.L_244:
        /*0020*/ 	.byte	0x04, 0x36
        /*0022*/ 	.short	(.L_246 - .L_245)
.L_245:
        /*0024*/ 	.word	0x00000008
.L_246:


//--------------------- .nv.callgraph             --------------------------
	.section	.nv.callgraph,"",@"SHT_CUDA_CALLGRAPH"
	.align	4
	.sectionentsize	8
	.align		4
        /*0000*/ 	.word	0x00000000
	.align		4
        /*0004*/ 	.word	0xffffffff
	.align		4
        /*0008*/ 	.word	0x00000000
	.align		4
        /*000c*/ 	.word	0xfffffffe
	.align		4
        /*0010*/ 	.word	0x00000000
	.align		4
        /*0014*/ 	.word	0xfffffffd
	.align		4
        /*0018*/ 	.word	0x00000000
	.align		4
        /*001c*/ 	.word	0xfffffffc


//--------------------- .nv.constant4             --------------------------
	.section	.nv.constant4,"a",@progbits
	.align	8
	.align		8
.nv.constant4:
        /*0000*/ 	.dword	_ZN34_INTERNAL_bd77abda_4_k_cu_8c29fc4e4cuda3std3__45__cpo5beginE
	.align		8
        /*0008*/ 	.dword	_ZN34_INTERNAL_bd77abda_4_k_cu_8c29fc4e4cuda3std3__45__cpo3endE
	.align		8
        /*0010*/ 	.dword	_ZN34_INTERNAL_bd77abda_4_k_cu_8c29fc4e4cuda3std3__45__cpo6cbeginE
	.align		8
        /*0018*/ 	.dword	_ZN34_INTERNAL_bd77abda_4_k_cu_8c29fc4e4cuda3std3__45__cpo4cendE
	.align		8
        /*0020*/ 	.dword	_ZN34_INTERNAL_bd77abda_4_k_cu_8c29fc4e4cuda3std3__45__cpo6rbeginE
	.align		8
        /*0028*/ 	.dword	_ZN34_INTERNAL_bd77abda_4_k_cu_8c29fc4e4cuda3std3__45__cpo4rendE
	.align		8
        /*0030*/ 	.dword	_ZN34_INTERNAL_bd77abda_4_k_cu_8c29fc4e4cuda3std3__45__cpo7crbeginE
	.align		8
        /*0038*/ 	.dword	_ZN34_INTERNAL_bd77abda_4_k_cu_8c29fc4e4cuda3std3__45__cpo5crendE
	.align		8
        /*0040*/ 	.dword	_ZN34_INTERNAL_bd77abda_4_k_cu_8c29fc4e4cuda3std3__436_GLOBAL__N__bd77abda_4_k_cu_8c29fc4e6ignoreE
	.align		8
        /*0048*/ 	.dword	_ZN34_INTERNAL_bd77abda_4_k_cu_8c29fc4e4cuda3std3__419piecewise_constructE
	.align		8
        /*0050*/ 	.dword	_ZN34_INTERNAL_bd77abda_4_k_cu_8c29fc4e4cuda3std3__48in_placeE
	.align		8
        /*0058*/ 	.dword	_ZN34_INTERNAL_bd77abda_4_k_cu_8c29fc4e4cuda3std3__420unreachable_sentinelE
	.align		8
        /*0060*/ 	.dword	_ZN34_INTERNAL_bd77abda_4_k_cu_8c29fc4e4cuda3std3__47nulloptE
	.align		8
        /*0068*/ 	.dword	_ZN34_INTERNAL_bd77abda_4_k_cu_8c29fc4e4cuda3std3__48unexpectE
	.align		8
        /*0070*/ 	.dword	_ZN34_INTERNAL_bd77abda_4_k_cu_8c29fc4e4cuda3std6ranges3__45__cpo4swapE
	.align		8
        /*0078*/ 	.dword	_ZN34_INTERNAL_bd77abda_4_k_cu_8c29fc4e4cuda3std6ranges3__45__cpo9iter_moveE
	.align		8
        /*0080*/ 	.dword	_ZN34_INTERNAL_bd77abda_4_k_cu_8c29fc4e4cuda3std6ranges3__45__cpo5beginE
	.align		8
        /*0088*/ 	.dword	_ZN34_INTERNAL_bd77abda_4_k_cu_8c29fc4e4cuda3std6ranges3__45__cpo3endE
	.align		8
        /*0090*/ 	.dword	_ZN34_INTERNAL_bd77abda_4_k_cu_8c29fc4e4cuda3std6ranges3__45__cpo6cbeginE
	.align		8
        /*0098*/ 	.dword	_ZN34_INTERNAL_bd77abda_4_k_cu_8c29fc4e4cuda3std6ranges3__45__cpo4cendE
	.align		8
        /*00a0*/ 	.dword	_ZN34_INTERNAL_bd77abda_4_k_cu_8c29fc4e4cuda3std6ranges3__45__cpo7advanceE
	.align		8
        /*00a8*/ 	.dword	_ZN34_INTERNAL_bd77abda_4_k_cu_8c29fc4e4cuda3std6ranges3__45__cpo9iter_swapE
	.align		8
        /*00b0*/ 	.dword	_ZN34_INTERNAL_bd77abda_4_k_cu_8c29fc4e4cuda3std6ranges3__45__cpo4nextE
	.align		8
        /*00b8*/ 	.dword	_ZN34_INTERNAL_bd77abda_4_k_cu_8c29fc4e4cuda3std6ranges3__45__cpo4prevE
	.align		8
        /*00c0*/ 	.dword	_ZN34_INTERNAL_bd77abda_4_k_cu_8c29fc4e4cuda3std6ranges3__45__cpo4dataE
	.align		8
        /*00c8*/ 	.dword	_ZN34_INTERNAL_bd77abda_4_k_cu_8c29fc4e4cuda3std6ranges3__45__cpo5cdataE
	.align		8
        /*00d0*/ 	.dword	_ZN34_INTERNAL_bd77abda_4_k_cu_8c29fc4e4cuda3std6ranges3__45__cpo4sizeE
	.align		8
        /*00d8*/ 	.dword	_ZN34_INTERNAL_bd77abda_4_k_cu_8c29fc4e4cuda3std6ranges3__45__cpo5ssizeE
	.align		8
        /*00e0*/ 	.dword	_ZN34_INTERNAL_bd77abda_4_k_cu_8c29fc4e4cuda3std6ranges3__45__cpo8distanceE
	.align		8
        /*00e8*/ 	.dword	_ZN34_INTERNAL_bd77abda_4_k_cu_8c29fc4e6thrust24THRUST_300001_SM_1000_NS8cuda_cub3parE
	.align		8
        /*00f0*/ 	.dword	_ZN34_INTERNAL_bd77abda_4_k_cu_8c29fc4e6thrust24THRUST_300001_SM_1000_NS8cuda_cub10par_nosyncE
	.align		8
        /*00f8*/ 	.dword	_ZN34_INTERNAL_bd77abda_4_k_cu_8c29fc4e6thrust24THRUST_300001_SM_1000_NS6system6detail10sequential3seqE
	.align		8
        /*0100*/ 	.dword	_ZN34_INTERNAL_bd77abda_4_k_cu_8c29fc4e6thrust24THRUST_300001_SM_1000_NS12placeholders2_1E
	.align		8
        /*0108*/ 	.dword	_ZN34_INTERNAL_bd77abda_4_k_cu_8c29fc4e6thrust24THRUST_300001_SM_1000_NS12placeholders2_2E
	.align		8
        /*0110*/ 	.dword	_ZN34_INTERNAL_bd77abda_4_k_cu_8c29fc4e6thrust24THRUST_300001_SM_1000_NS12placeholders2_3E
	.align		8
        /*0118*/ 	.dword	_ZN34_INTERNAL_bd77abda_4_k_cu_8c29fc4e6thrust24THRUST_300001_SM_1000_NS12placeholders2_4E
	.align		8
        /*0120*/ 	.dword	_ZN34_INTERNAL_bd77abda_4_k_cu_8c29fc4e6thrust24THRUST_300001_SM_1000_NS12placeholders2_5E
	.align		8
        /*0128*/ 	.dword	_ZN34_INTERNAL_bd77abda_4_k_cu_8c29fc4e6thrust24THRUST_300001_SM_1000_NS12placeholders2_6E
	.align		8
        /*0130*/ 	.dword	_ZN34_INTERNAL_bd77abda_4_k_cu_8c29fc4e6thrust24THRUST_300001_SM_1000_NS12placeholders2_7E
	.align		8
        /*0138*/ 	.dword	_ZN34_INTERNAL_bd77abda_4_k_cu_8c29fc4e6thrust24THRUST_300001_SM_1000_NS12placeholders2_8E
	.align		8
        /*0140*/ 	.dword	_ZN34_INTERNAL_bd77abda_4_k_cu_8c29fc4e6thrust24THRUST_300001_SM_1000_NS12placeholders2_9E
	.align		8
        /*0148*/ 	.dword	_ZN34_INTERNAL_bd77abda_4_k_cu_8c29fc4e6thrust24THRUST_300001_SM_1000_NS12placeholders3_10E
	.align		8
        /*0150*/ 	.dword	_ZN34_INTERNAL_bd77abda_4_k_cu_8c29fc4e6thrust24THRUST_300001_SM_1000_NS3seqE


//--------------------- .text._ZN3cub18CUB_300001_SM_10006detail9transform16transform_kernelINS2_10policy_hubILb1EN4cuda3std3__45tupleIJN6thrust24THRUST_300001_SM_1000_NS17counting_iteratorIiNSA_11use_defaultESC_SC_EEEEEE10policy1000El16score_calculatorNSA_6detail15normal_iteratorINSA_10device_ptrIiEEEEJSD_EEEvT0_iT1_T2_DpNS2_10kernel_argIT3_EE --------------------------
	.section	.text._ZN3cub18CUB_300001_SM_10006detail9transform16transform_kernelINS2_10policy_hubILb1EN4cuda3std3__45tupleIJN6thrust24THRUST_300001_SM_1000_NS17counting_iteratorIiNSA_11use_defaultESC_SC_EEEEEE10policy1000El16score_calculatorNSA_6detail15normal_iteratorINSA_10device_ptrIiEEEEJSD_EEEvT0_iT1_T2_DpNS2_10kernel_argIT3_EE,"ax",@progbits
	.align	128
        .global         _ZN3cub18CUB_300001_SM_10006detail9transform16transform_kernelINS2_10policy_hubILb1EN4cuda3std3__45tupleIJN6thrust24THRUST_300001_SM_1000_NS17counting_iteratorIiNSA_11use_defaultESC_SC_EEEEEE10policy1000El16score_calculatorNSA_6detail15normal_iteratorINSA_10device_ptrIiEEEEJSD_EEEvT0_iT1_T2_DpNS2_10kernel_argIT3_EE
        .type           _ZN3cub18CUB_300001_SM_10006detail9transform16transform_kernelINS2_10policy_hubILb1EN4cuda3std3__45tupleIJN6thrust24THRUST_300001_SM_1000_NS17counting_iteratorIiNSA_11use_defaultESC_SC_EEEEEE10policy1000El16score_calculatorNSA_6detail15normal_iteratorINSA_10device_ptrIiEEEEJSD_EEEvT0_iT1_T2_DpNS2_10kernel_argIT3_EE,@function
        .size           _ZN3cub18CUB_300001_SM_10006detail9transform16transform_kernelINS2_10policy_hubILb1EN4cuda3std3__45tupleIJN6thrust24THRUST_300001_SM_1000_NS17counting_iteratorIiNSA_11use_defaultESC_SC_EEEEEE10policy1000El16score_calculatorNSA_6detail15normal_iteratorINSA_10device_ptrIiEEEEJSD_EEEvT0_iT1_T2_DpNS2_10kernel_argIT3_EE,(.L_x_31 - _ZN3cub18CUB_300001_SM_10006detail9transform16transform_kernelINS2_10policy_hubILb1EN4cuda3std3__45tupleIJN6thrust24THRUST_300001_SM_1000_NS17counting_iteratorIiNSA_11use_defaultESC_SC_EEEEEE10policy1000El16score_calculatorNSA_6detail15normal_iteratorINSA_10device_ptrIiEEEEJSD_EEEvT0_iT1_T2_DpNS2_10kernel_argIT3_EE)
        .other          _ZN3cub18CUB_300001_SM_10006detail9transform16transform_kernelINS2_10policy_hubILb1EN4cuda3std3__45tupleIJN6thrust24THRUST_300001_SM_1000_NS17counting_iteratorIiNSA_11use_defaultESC_SC_EEEEEE10policy1000El16score_calculatorNSA_6detail15normal_iteratorINSA_10device_ptrIiEEEEJSD_EEEvT0_iT1_T2_DpNS2_10kernel_argIT3_EE,@"STO_CUDA_ENTRY STV_DEFAULT"
_ZN3cub18CUB_300001_SM_10006detail9transform16transform_kernelINS2_10policy_hubILb1EN4cuda3std3__45tupleIJN6thrust24THRUST_300001_SM_1000_NS17counting_iteratorIiNSA_11use_defaultESC_SC_EEEEEE10policy1000El16score_calculatorNSA_6detail15normal_iteratorINSA_10device_ptrIiEEEEJSD_EEEvT0_iT1_T2_DpNS2_10kernel_argIT3_EE:
.text._ZN3cub18CUB_300001_SM_10006detail9transform16transform_kernelINS2_10policy_hubILb1EN4cuda3std3__45tupleIJN6thrust24THRUST_300001_SM_1000_NS17counting_iteratorIiNSA_11use_defaultESC_SC_EEEEEE10policy1000El16score_calculatorNSA_6detail15normal_iteratorINSA_10device_ptrIiEEEEJSD_EEEvT0_iT1_T2_DpNS2_10kernel_argIT3_EE:
[----:B------:R-:W-:Y:S08]  /*0000*/  LDC R1, c[0x0][0x37c] ;  /* 0x0000df00ff017b82 */ /* 0x000ff00000000800 */
[----:B------:R-:W0:Y:S01]  /*0010*/  LDC R8, c[0x0][0x388] ;  /* 0x0000e200ff087b82 */ /* 0x000e220000000800 */
[----:B------:R-:W1:Y:S07]  /*0020*/  LDCU.64 UR6, c[0x0][0x380] ;  /* 0x00007000ff0677ac */ /* 0x000e6e0008000a00 */
[----:B------:R-:W2:Y:S08]  /*0030*/  S2UR UR4, SR_CTAID.X ;  /* 0x00000000000479c3 */ /* 0x000eb00000002500 */
[----:B------:R-:W3:Y:S01]  /*0040*/  LDC.64 R6, c[0x0][0x3b8] ;  /* 0x0000ee00ff067b82 */ /* 0x000ee20000000a00 */
[----:B0-----:R-:W-:-:S05]  /*0050*/  IMAD.SHL.U32 R0, R8, 0x80, RZ ;  /* 0x0000008008007824 */ /* 0x001fca00078e00ff */
[----:B------:R-:W-:Y:S01]  /*0060*/  SHF.R.S32.HI R2, RZ, 0x1f, R0 ;  /* 0x0000001fff027819 */ /* 0x000fe20000011400 */
[----:B--2---:R-:W-:-:S04]  /*0070*/  IMAD.WIDE.U32 R4, R0, UR4, RZ ;  /* 0x0000000400047c25 */ /* 0x004fc8000f8e00ff */
[----:B------:R-:W-:Y:S01]  /*0080*/  IMAD R3, R2, UR4, RZ ;  /* 0x0000000402037c24 */ /* 0x000fe2000f8e02ff */
[----:B-1----:R-:W-:Y:S01]  /*0090*/  IADD3 R9, P1, PT, -R4, UR6, RZ ;  /* 0x0000000604097c10 */ /* 0x002fe2000ff3e1ff */
[----:B------:R-:W0:Y:S02]  /*00a0*/  LDCU.64 UR4, c[0x0][0x358] ;  /* 0x00006b00ff0477ac */ /* 0x000e240008000a00 */
[----:B------:R-:W-:Y:S01]  /*00b0*/  IMAD.IADD R5, R5, 0x1, R3 ;  /* 0x0000000105057824 */ /* 0x000fe200078e0203 */
[----:B------:R-:W-:-:S04]  /*00c0*/  ISETP.LT.U32.AND P0, PT, R9, R0, PT ;  /* 0x000000000900720c */ /* 0x000fc80003f01070 */
[----:B------:R-:W-:-:S04]  /*00d0*/  IADD3.X R3, PT, PT, ~R5, UR7, RZ, P1, !PT ;  /* 0x0000000705037c10 */ /* 0x000fc80008ffe5ff */
[----:B------:R-:W-:Y:S02]  /*00e0*/  ISETP.LT.AND.EX P0, PT, R3, R2, PT, P0 ;  /* 0x000000020300720c */ /* 0x000fe40003f01300 */
[C---:B---3--:R-:W-:Y:S02]  /*00f0*/  LEA R2, P1, R4.reuse, R6, 0x2 ;  /* 0x0000000604027211 */ /* 0x048fe400078210ff */
[----:B------:R-:W-:Y:S02]  /*0100*/  SEL R9, R9, R0, P0 ;  /* 0x0000000009097207 */ /* 0x000fe40000000000 */
[----:B------:R-:W-:Y:S02]  /*0110*/  LEA.HI.X R3, R4, R7, R5, 0x2, P1 ;  /* 0x0000000704037211 */ /* 0x000fe400008f1405 */
[----:B------:R-:W-:-:S13]  /*0120*/  ISETP.NE.AND P0, PT, R0, R9, PT ;  /* 0x000000090000720c */ /* 0x000fda0003f05270 */
[----:B0-----:R-:W-:Y:S05]  /*0130*/  @!P0 BRA `(.L_x_0) ;  /* 0x0000000000708947 */ /* 0x001fea0003800000 */
[----:B------:R-:W-:-:S13]  /*0140*/  ISETP.GE.AND P0, PT, R8, 0x1, PT ;  /* 0x000000010800780c */ /* 0x000fda0003f06270 */
[----:B------:R-:W-:Y:S05]  /*0150*/  @!P0 EXIT ;  /* 0x000000000000894d */ /* 0x000fea0003800000 */
[----:B------:R-:W0:Y:S01]  /*0160*/  LDCU UR6, c[0x0][0x3b0] ;  /* 0x00007600ff0677ac */ /* 0x000e220008000800 */
[----:B------:R-:W1:Y:S01]  /*0170*/  S2R R7, SR_TID.X ;  /* 0x0000000000077919 */ /* 0x000e620000002100 */
[----:B0-----:R-:W-:-:S09]  /*0180*/  UISETP.GT.AND UP0, UPT, UR6, URZ, UPT ;  /* 0x000000ff0600728c */ /* 0x001fd2000bf04270 */
[----:B------:R-:W-:Y:S05]  /*0190*/  BRA.U UP0, `(.L_x_1) ;  /* 0x00000001002c7547 */ /* 0x000fea000b800000 */
[----:B------:R-:W-:Y:S01]  /*01a0*/  IMAD.MOV.U32 R0, RZ, RZ, RZ ;  /* 0x000000ffff007224 */ /* 0x000fe200078e00ff */
[----:B------:R-:W0:Y:S01]  /*01b0*/  LDCU UR6, c[0x0][0x388] ;  /* 0x00007100ff0677ac */ /* 0x000e220008000800 */
[----:B------:R-:W-:-:S05]  /*01c0*/  NOP ;  /* 0x0000000000007918 */ /* 0x000fca0000000000 */
.L_x_2:
[C---:B-1----:R-:W-:Y:S01]  /*01d0*/  IMAD R4, R0.reuse, 0x80, R7 ;  /* 0x0000008000047824 */ /* 0x042fe200078e0207 */
[----:B------:R-:W-:-:S04]  /*01e0*/  IADD3 R0, PT, PT, R0, 0x1, RZ ;  /* 0x0000000100007810 */ /* 0x000fc80007ffe0ff */
[----:B------:R-:W-:-:S13]  /*01f0*/  ISETP.GE.AND P0, PT, R4, R9, PT ;  /* 0x000000090400720c */ /* 0x000fda0003f06270 */
[----:B------:R-:W-:-:S05]  /*0200*/  @!P0 IMAD.WIDE R4, R4, 0x4, R2 ;  /* 0x0000000404048825 */ /* 0x000fca00078e0202 */
[----:B------:R2:W-:Y:S01]  /*0210*/  @!P0 STG.E desc[UR4][R4.64], RZ ;  /* 0x000000ff04008986 */ /* 0x0005e2000c101904 */
[----:B0-----:R-:W-:-:S13]  /*0220*/  ISETP.NE.AND P0, PT, R0, UR6, PT ;  /* 0x0000000600007c0c */ /* 0x001fda000bf05270 */
[----:B--2---:R-:W-:Y:S05]  /*0230*/  @P0 BRA `(.L_x_2) ;  /* 0xfffffffc00e40947 */ /* 0x004fea000383ffff */
[----:B------:R-:W-:Y:S05]  /*0240*/  EXIT ;  /* 0x000000000000794d */ /* 0x000fea0003800000 */
.L_x_1:
[----:B------:R-:W-:Y:S01]  /*0250*/  IMAD.MOV.U32 R0, RZ, RZ, RZ ;  /* 0x000000ffff007224 */ /* 0x000fe200078e00ff */
[----:B------:R-:W0:Y:S01]  /*0260*/  LDCU UR6, c[0x0][0x388] ;  /* 0x00007100ff0677ac */ /* 0x000e220008000800 */
[----:B------:R-:W-:-:S05]  /*0270*/  NOP ;  /* 0x0000000000007918 */ /* 0x000fca0000000000 */
.L_x_3:
[C---:B-1----:R-:W-:Y:S02]  /*0280*/  IMAD R4, R0.reuse, 0x80, R7 ;  /* 0x0000008000047824 */ /* 0x042fe400078e0207 */
[----:B------:R-:W-:-:S03]  /*0290*/  VIADD R0, R0, 0x1 ;  /* 0x0000000100007836 */ /* 0x000fc60000000000 */
[----:B------:R-:W-:-:S13]  /*02a0*/  ISETP.GE.AND P0, PT, R4, R9, PT ;  /* 0x000000090400720c */ /* 0x000fda0003f06270 */
[----:B------:R-:W-:-:S05]  /*02b0*/  @!P0 IMAD.WIDE R4, R4, 0x4, R2 ;  /* 0x0000000404048825 */ /* 0x000fca00078e0202 */
[----:B------:R1:W-:Y:S01]  /*02c0*/  @!P0 STG.E desc[UR4][R4.64], RZ ;  /* 0x000000ff04008986 */ /* 0x0003e2000c101904 */
[----:B0-----:R-:W-:-:S13]  /*02d0*/  ISETP.NE.AND P0, PT, R0, UR6, PT ;  /* 0x0000000600007c0c */ /* 0x001fda000bf05270 */
[----:B-1----:R-:W-:Y:S05]  /*02e0*/  @!P0 EXIT ;  /* 0x000000000000894d */ /* 0x002fea0003800000 */
[----:B------:R-:W-:Y:S05]  /*02f0*/  BRA `(.L_x_3) ;  /* 0xfffffffc00e07947 */ /* 0x000fea000383ffff */
.L_x_0:
[----:B------:R-:W-:-:S13]  /*0300*/  ISETP.GE.AND P0, PT, R8, 0x1, PT ;  /* 0x000000010800780c */ /* 0x000fda0003f06270 */
[----:B------:R-:W-:Y:S05]  /*0310*/  @!P0 EXIT ;  /* 0x000000000000894d */ /* 0x000fea0003800000 */
[----:B------:R-:W0:Y:S01]  /*0320*/  LDCU UR6, c[0x0][0x3b0] ;  /* 0x00007600ff0677ac */ /* 0x000e220008000800 */
[----:B------:R-:W1:Y:S01]  /*0330*/  S2R R7, SR_TID.X ;  /* 0x0000000000077919 */ /* 0x000e620000002100 */
[----:B0-----:R-:W-:-:S09]  /*0340*/  UISETP.GT.AND UP0, UPT, UR6, URZ, UPT ;  /* 0x000000ff0600728c */ /* 0x001fd2000bf04270 */
[----:B------:R-:W-:Y:S05]  /*0350*/  BRA.U UP0, `(.L_x_4) ;  /* 0x0000000100287547 */ /* 0x000fea000b800000 */
[----:B------:R-:W-:Y:S01]  /*0360*/  HFMA2 R0, -RZ, RZ, 0, 0 ;  /* 0x00000000ff007431 */ /* 0x000fe200000001ff */
[----:B------:R-:W0:Y:S01]  /*0370*/  LDCU UR6, c[0x0][0x388] ;  /* 0x00007100ff0677ac */ /* 0x000e220008000800 */
[----:B------:R-:W-:-:S05]  /*0380*/  NOP ;  /* 0x0000000000007918 */ /* 0x000fca0000000000 */
.L_x_5:
[C---:B-1----:R-:W-:Y:S02]  /*0390*/  IMAD R5, R0.reuse, 0x80, R7 ;  /* 0x0000008000057824 */ /* 0x042fe400078e0207 */
[----:B------:R-:W-:Y:S02]  /*03a0*/  VIADD R0, R0, 0x1 ;  /* 0x0000000100007836 */ /* 0x000fe40000000000 */
[----:B------:R-:W-:-:S03]  /*03b0*/  IMAD.WIDE R4, R5, 0x4, R2 ;  /* 0x0000000405047825 */ /* 0x000fc600078e0202 */
[----:B0-----:R-:W-:Y:S02]  /*03c0*/  ISETP.NE.AND P0, PT, R0, UR6, PT ;  /* 0x0000000600007c0c */ /* 0x001fe4000bf05270 */
[----:B------:R0:W-:Y:S11]  /*03d0*/  STG.E desc[UR4][R4.64], RZ ;  /* 0x000000ff04007986 */ /* 0x0001f6000c101904 */
[----:B0-----:R-:W-:Y:S05]  /*03e0*/  @!P0 EXIT ;  /* 0x000000000000894d */ /* 0x001fea0003800000 */
[----:B------:R-:W-:Y:S05]  /*03f0*/  BRA `(.L_x_5) ;  /* 0xfffffffc00e47947 */ /* 0x000fea000383ffff */
.L_x_4:
[----:B------:R-:W-:Y:S01]  /*0400*/  IMAD.MOV.U32 R0, RZ, RZ, RZ ;  /* 0x000000ffff007224 */ /* 0x000fe200078e00ff */
[----:B------:R-:W0:Y:S01]  /*0410*/  LDCU UR6, c[0x0][0x388] ;  /* 0x00007100ff0677ac */ /* 0x000e220008000800 */
[----:B------:R-:W-:-:S05]  /*0420*/  NOP ;  /* 0x0000000000007918 */ /* 0x000fca0000000000 */
.L_x_6:
[C---:B01----:R-:W-:Y:S01]  /*0430*/  LEA R5, R0.reuse, R7, 0x7 ;  /* 0x0000000700057211 */ /* 0x043fe200078e38ff */
[----:B------:R-:W-:-:S04]  /*0440*/  VIADD R0, R0, 0x1 ;  /* 0x0000000100007836 */ /* 0x000fc80000000000 */
[----:B------:R-:W-:Y:S01]  /*0450*/  IMAD.WIDE R4, R5, 0x4, R2 ;  /* 0x0000000405047825 */ /* 0x000fe200078e0202 */
[----:B0-----:R-:W-:-:S04]  /*0460*/  ISETP.NE.AND P0, PT, R0, UR6, PT ;  /* 0x0000000600007c0c */ /* 0x001fc8000bf05270 */
[----:B------:R0:W-:Y:S09]  /*0470*/  STG.E desc[UR4][R4.64], RZ ;  /* 0x000000ff04007986 */ /* 0x0001f2000c101904 */
[----:B------:R-:W-:Y:S05]  /*0480*/  @!P0 EXIT ;  /* 0x000000000000894d */ /* 0x000fea0003800000 */
[----:B------:R-:W-:Y:S05]  /*0490*/  BRA `(.L_x_6) ;  /* 0xfffffffc00e47947 */ /* 0x000fea000383ffff */
.L_x_7:
[----:B------:R-:W-:-:S00]  /*04a0*/  BRA `(.L_x_7) ;  /* 0xfffffffc00fc7947 */ /* 0x000fc0000383ffff */
[----:B------:R-:W-:-:S00]  /*04b0*/  NOP ;  /* 0x0000000000007918 */ /* 0x000fc00000000000 */
        /* <DEDUP_REMOVED lines=12> */
.L_x_31:


//--------------------- .text._ZN3cub18CUB_300001_SM_10006detail9transform16transform_kernelINS2_10policy_hubILb1EN4cuda3std3__45tupleIJN6thrust24THRUST_300001_SM_1000_NS17counting_iteratorIiNSA_11use_defaultESC_SC_EEEEEE10policy1000Ei16score_calculatorNSA_6detail15normal_iteratorINSA_10device_ptrIiEEEEJSD_EEEvT0_iT1_T2_DpNS2_10kernel_argIT3_EE --------------------------
	.section	.text._ZN3cub18CUB_300001_SM_10006detail9transform16transform_kernelINS2_10policy_hubILb1EN4cuda3std3__45tupleIJN6thrust24THRUST_300001_SM_1000_NS17counting_iteratorIiNSA_11use_defaultESC_SC_EEEEEE10policy1000Ei16score_calculatorNSA_6detail15normal_iteratorINSA_10device_ptrIiEEEEJSD_EEEvT0_iT1_T2_DpNS2_10kernel_argIT3_EE,"ax",@progbits
	.align	128
        .global         _ZN3cub18CUB_300001_SM_10006detail9transform16transform_kernelINS2_10policy_hubILb1EN4cuda3std3__45tupleIJN6thrust24THRUST_300001_SM_1000_NS17counting_iteratorIiNSA_11use_defaultESC_SC_EEEEEE10policy1000Ei16score_calculatorNSA_6detail15normal_iteratorINSA_10device_ptrIiEEEEJSD_EEEvT0_iT1_T2_DpNS2_10kernel_argIT3_EE
        .type           _ZN3cub18CUB_300001_SM_10006detail9transform16transform_kernelINS2_10policy_hubILb1EN4cuda3std3__45tupleIJN6thrust24THRUST_300001_SM_1000_NS17counting_iteratorIiNSA_11use_defaultESC_SC_EEEEEE10policy1000Ei16score_calculatorNSA_6detail15normal_iteratorINSA_10device_ptrIiEEEEJSD_EEEvT0_iT1_T2_DpNS2_10kernel_argIT3_EE,@function
        .size           _ZN3cub18CUB_300001_SM_10006detail9transform16transform_kernelINS2_10policy_hubILb1EN4cuda3std3__45tupleIJN6thrust24THRUST_300001_SM_1000_NS17counting_iteratorIiNSA_11use_defaultESC_SC_EEEEEE10policy1000Ei16score_calculatorNSA_6detail15normal_iteratorINSA_10device_ptrIiEEEEJSD_EEEvT0_iT1_T2_DpNS2_10kernel_argIT3_EE,(.L_x_32 - _ZN3cub18CUB_300001_SM_10006detail9transform16transform_kernelINS2_10policy_hubILb1EN4cuda3std3__45tupleIJN6thrust24THRUST_300001_SM_1000_NS17counting_iteratorIiNSA_11use_defaultESC_SC_EEEEEE10policy1000Ei16score_calculatorNSA_6detail15normal_iteratorINSA_10device_ptrIiEEEEJSD_EEEvT0_iT1_T2_DpNS2_10kernel_argIT3_EE)
        .other          _ZN3cub18CUB_300001_SM_10006detail9transform16transform_kernelINS2_10policy_hubILb1EN4cuda3std3__45tupleIJN6thrust24THRUST_300001_SM_1000_NS17counting_iteratorIiNSA_11use_defaultESC_SC_EEEEEE10policy1000Ei16score_calculatorNSA_6detail15normal_iteratorINSA_10device_ptrIiEEEEJSD_EEEvT0_iT1_T2_DpNS2_10kernel_argIT3_EE,@"STO_CUDA_ENTRY STV_DEFAULT"
_ZN3cub18CUB_300001_SM_10006detail9transform16transform_kernelINS2_10policy_hubILb1EN4cuda3std3__45tupleIJN6thrust24THRUST_300001_SM_1000_NS17counting_iteratorIiNSA_11use_defaultESC_SC_EEEEEE10policy1000Ei16score_calculatorNSA_6detail15normal_iteratorINSA_10device_ptrIiEEEEJSD_EEEvT0_iT1_T2_DpNS2_10kernel_argIT3_EE:
.text._ZN3cub18CUB_300001_SM_10006detail9transform16transform_kernelINS2_10policy_hubILb1EN4cuda3std3__45tupleIJN6thrust24THRUST_300001_SM_1000_NS17counting_iteratorIiNSA_11use_defaultESC_SC_EEEEEE10policy1000Ei16score_calculatorNSA_6detail15normal_iteratorINSA_10device_ptrIiEEEEJSD_EEEvT0_iT1_T2_DpNS2_10kernel_argIT3_EE:
[----:B------:R-:W-:Y:S08]  /*0000*/  LDC R1, c[0x0][0x37c] ;  /* 0x0000df00ff017b82 */ /* 0x000ff00000000800 */
[----:B------:R-:W0:Y:S08]  /*0010*/  LDC.64 R8, c[0x0][0x380] ;  /* 0x0000e000ff087b82 */ /* 0x000e300000000a00 */
[----:B------:R-:W1:Y:S08]  /*0020*/  S2UR UR4, SR_CTAID.X ;  /* 0x00000000000479c3 */ /* 0x000e700000002500 */
[----:B------:R-:W2:Y:S01]  /*0030*/  LDC.64 R2, c[0x0][0x3b0] ;  /* 0x0000ec00ff027b82 */ /* 0x000ea20000000a00 */
[----:B0-----:R-:W-:-:S04]  /*0040*/  IMAD.SHL.U32 R0, R9, 0x80, RZ ;  /* 0x0000008009007824 */ /* 0x001fc800078e00ff */
[----:B-1----:R-:W-:Y:S01]  /*0050*/  IMAD R5, R0, UR4, RZ ;  /* 0x0000000400057c24 */ /* 0x002fe2000f8e02ff */
[----:B------:R-:W0:Y:S03]  /*0060*/  LDCU.64 UR4, c[0x0][0x358] ;  /* 0x00006b00ff0477ac */ /* 0x000e260008000a00 */
[----:B------:R-:W-:Y:S02]  /*0070*/  IMAD.IADD R7, R8, 0x1, -R5 ;  /* 0x0000000108077824 */ /* 0x000fe400078e0a05 */
[----:B--2---:R-:W-:-:S03]  /*0080*/  IMAD.WIDE R2, R5, 0x4, R2 ;  /* 0x0000000405027825 */ /* 0x004fc600078e0202 */
[CC--:B------:R-:W-:Y:S02]  /*0090*/  ISETP.GT.AND P0, PT, R0.reuse, R7.reuse, PT ;  /* 0x000000070000720c */ /* 0x0c0fe40003f04270 */
[----:B------:R-:W-:-:S11]  /*00a0*/  VIMNMX R0, PT, PT, R0, R7, PT ;  /* 0x0000000700007248 */ /* 0x000fd60003fe0100 */
[----:B0-----:R-:W-:Y:S05]  /*00b0*/  @P0 BRA `(.L_x_8) ;  /* 0x0000000000680947 */ /* 0x001fea0003800000 */
        /* <DEDUP_REMOVED lines=9> */
.L_x_10:
[C---:B-1----:R-:W-:Y:S02]  /*0150*/  IMAD R5, R0.reuse, 0x80, R7 ;  /* 0x0000008000057824 */ /* 0x042fe400078e0207 */
[----:B------:R-:W-:Y:S02]  /*0160*/  VIADD R0, R0, 0x1 ;  /* 0x0000000100007836 */ /* 0x000fe40000000000 */
[----:B------:R-:W-:-:S03]  /*0170*/  IMAD.WIDE R4, R5, 0x4, R2 ;  /* 0x0000000405047825 */ /* 0x000fc600078e0202 */
[----:B0-----:R-:W-:Y:S02]  /*0180*/  ISETP.NE.AND P0, PT, R0, UR6, PT ;  /* 0x0000000600007c0c */ /* 0x001fe4000bf05270 */
[----:B------:R0:W-:Y:S11]  /*0190*/  STG.E desc[UR4][R4.64], RZ ;  /* 0x000000ff04007986 */ /* 0x0001f6000c101904 */
[----:B0-----:R-:W-:Y:S05]  /*01a0*/  @!P0 EXIT ;  /* 0x000000000000894d */ /* 0x001fea0003800000 */
[----:B------:R-:W-:Y:S05]  /*01b0*/  BRA `(.L_x_10) ;  /* 0xfffffffc00e47947 */ /* 0x000fea000383ffff */
.L_x_9:
[----:B------:R-:W-:Y:S01]  /*01c0*/  MOV R0, RZ ;  /* 0x000000ff00007202 */ /* 0x000fe20000000f00 */
[----:B------:R-:W0:Y:S01]  /*01d0*/  LDCU UR6, c[0x0][0x384] ;  /* 0x00007080ff0677ac */ /* 0x000e220008000800 */
[----:B------:R-:W-:-:S05]  /*01e0*/  NOP ;  /* 0x0000000000007918 */ /* 0x000fca0000000000 */
.L_x_11:
[C---:B01----:R-:W-:Y:S01]  /*01f0*/  IMAD R5, R0.reuse, 0x80, R7 ;  /* 0x0000008000057824 */ /* 0x043fe200078e0207 */
[----:B------:R-:W-:-:S03]  /*0200*/  IADD3 R0, PT, PT, R0, 0x1, RZ ;  /* 0x0000000100007810 */ /* 0x000fc60007ffe0ff */
[----:B------:R-:W-:Y:S01]  /*0210*/  IMAD.WIDE R4, R5, 0x4, R2 ;  /* 0x0000000405047825 */ /* 0x000fe200078e0202 */
[----:B0-----:R-:W-:-:S04]  /*0220*/  ISETP.NE.AND P0, PT, R0, UR6, PT ;  /* 0x0000000600007c0c */ /* 0x001fc8000bf05270 */
[----:B------:R0:W-:Y:S09]  /*0230*/  STG.E desc[UR4][R4.64], RZ ;  /* 0x000000ff04007986 */ /* 0x0001f2000c101904 */
[----:B------:R-:W-:Y:S05]  /*0240*/  @!P0 EXIT ;  /* 0x000000000000894d */ /* 0x000fea0003800000 */
[----:B------:R-:W-:Y:S05]  /*0250*/  BRA `(.L_x_11) ;  /* 0xfffffffc00e47947 */ /* 0x000fea000383ffff */
.L_x_8:
        /* <DEDUP_REMOVED lines=9> */
.L_x_13:
[C---:B-1----:R-:W-:Y:S01]  /*02f0*/  LEA R5, R6.reuse, R7, 0x7 ;  /* 0x0000000706057211 */ /* 0x042fe200078e38ff */
[----:B------:R-:W-:-:S03]  /*0300*/  VIADD R6, R6, 0x1 ;  /* 0x0000000106067836 */ /* 0x000fc60000000000 */
[----:B------:R-:W-:-:S13]  /*0310*/  ISETP.GE.AND P0, PT, R5, R0, PT ;  /* 0x000000000500720c */ /* 0x000fda0003f06270 */
[----:B------:R-:W-:-:S05]  /*0320*/  @!P0 IMAD.WIDE R4, R5, 0x4, R2 ;  /* 0x0000000405048825 */ /* 0x000fca00078e0202 */
[----:B------:R2:W-:Y:S01]  /*0330*/  @!P0 STG.E desc[UR4][R4.64], RZ ;  /* 0x000000ff04008986 */ /* 0x0005e2000c101904 */
[----:B0-----:R-:W-:-:S13]  /*0340*/  ISETP.NE.AND P0, PT, R6, UR6, PT ;  /* 0x0000000606007c0c */ /* 0x001fda000bf05270 */
[----:B--2---:R-:W-:Y:S05]  /*0350*/  @P0 BRA `(.L_x_13) ;  /* 0xfffffffc00e40947 */ /* 0x004fea000383ffff */
[----:B------:R-:W-:Y:S05]  /*0360*/  EXIT ;  /* 0x000000000000794d */ /* 0x000fea0003800000 */
.L_x_12:
[----:B------:R-:W-:Y:S01]  /*0370*/  HFMA2 R6, -RZ, RZ, 0, 0 ;  /* 0x00000000ff067431 */ /* 0x000fe200000001ff */
[----:B------:R-:W0:Y:S01]  /*0380*/  LDCU UR6, c[0x0][0x384] ;  /* 0x00007080ff0677ac */ /* 0x000e220008000800 */
[----:B------:R-:W-:-:S05]  /*0390*/  NOP ;  /* 0x0000000000007918 */ /* 0x000fca0000000000 */
.L_x_14:
[C---:B-1----:R-:W-:Y:S01]  /*03a0*/  IMAD R5, R6.reuse, 0x80, R7 ;  /* 0x0000008006057824 */ /* 0x042fe200078e0207 */
[----:B------:R-:W-:-:S04]  /*03b0*/  IADD3 R6, PT, PT, R6, 0x1, RZ ;  /* 0x0000000106067810 */ /* 0x000fc80007ffe0ff */
[----:B------:R-:W-:-:S13]  /*03c0*/  ISETP.GE.AND P0, PT, R5, R0, PT ;  /* 0x000000000500720c */ /* 0x000fda0003f06270 */
[----:B------:R-:W-:-:S05]  /*03d0*/  @!P0 IMAD.WIDE R4, R5, 0x4, R2 ;  /* 0x0000000405048825 */ /* 0x000fca00078e0202 */
[----:B------:R1:W-:Y:S01]  /*03e0*/  @!P0 STG.E desc[UR4][R4.64], RZ ;  /* 0x000000ff04008986 */ /* 0x0003e2000c101904 */
[----:B0-----:R-:W-:-:S13]  /*03f0*/  ISETP.NE.AND P0, PT, R6, UR6, PT ;  /* 0x0000000606007c0c */ /* 0x001fda000bf05270 */
[----:B-1----:R-:W-:Y:S05]  /*0400*/  @!P0 EXIT ;  /* 0x000000000000894d */ /* 0x002fea0003800000 */
[----:B------:R-:W-:Y:S05]  /*0410*/  BRA `(.L_x_14) ;  /* 0xfffffffc00e07947 */ /* 0x000fea000383ffff */
.L_x_15:
        /* <DEDUP_REMOVED lines=14> */
.L_x_32:


//--------------------- .text._ZN3cub18CUB_300001_SM_10006detail8for_each13static_kernelINS2_12policy_hub_t12policy_500_tEmN6thrust24THRUST_300001_SM_1000_NS8cuda_cub20__uninitialized_fill7functorINS7_10device_ptrIiEEiEEEEvT0_T1_ --------------------------
	.section	.text._ZN3cub18CUB_300001_SM_10006detail8for_each13static_kernelINS2_12policy_hub_t12policy_500_tEmN6thrust24THRUST_300001_SM_1000_NS8cuda_cub20__uninitialized_fill7functorINS7_10device_ptrIiEEiEEEEvT0_T1_,"ax",@progbits
	.align	128
        .global         _ZN3cub18CUB_300001_SM_10006detail8for_each13static_kernelINS2_12policy_hub_t12policy_500_tEmN6thrust24THRUST_300001_SM_1000_NS8cuda_cub20__uninitialized_fill7functorINS7_10device_ptrIiEEiEEEEvT0_T1_
        .type           _ZN3cub18CUB_300001_SM_10006detail8for_each13static_kernelINS2_12policy_hub_t12policy_500_tEmN6thrust24THRUST_300001_SM_1000_NS8cuda_cub20__uninitialized_fill7functorINS7_10device_ptrIiEEiEEEEvT0_T1_,@function
        .size           _ZN3cub18CUB_300001_SM_10006detail8for_each13static_kernelINS2_12policy_hub_t12policy_500_tEmN6thrust24THRUST_300001_SM_1000_NS8cuda_cub20__uninitialized_fill7functorINS7_10device_ptrIiEEiEEEEvT0_T1_,(.L_x_33 - _ZN3cub18CUB_300001_SM_10006detail8for_each13static_kernelINS2_12policy_hub_t12policy_500_tEmN6thrust24THRUST_300001_SM_1000_NS8cuda_cub20__uninitialized_fill7functorINS7_10device_ptrIiEEiEEEEvT0_T1_)
        .other          _ZN3cub18CUB_300001_SM_10006detail8for_each13static_kernelINS2_12policy_hub_t12policy_500_tEmN6thrust24THRUST_300001_SM_1000_NS8cuda_cub20__uninitialized_fill7functorINS7_10device_ptrIiEEiEEEEvT0_T1_,@"STO_CUDA_ENTRY STV_DEFAULT"
_ZN3cub18CUB_300001_SM_10006detail8for_each13static_kernelINS2_12policy_hub_t12policy_500_tEmN6thrust24THRUST_300001_SM_1000_NS8cuda_cub20__uninitialized_fill7functorINS7_10device_ptrIiEEiEEEEvT0_T1_:
.text._ZN3cub18CUB_300001_SM_10006detail8for_each13static_kernelINS2_12policy_hub_t12policy_500_tEmN6thrust24THRUST_300001_SM_1000_NS8cuda_cub20__uninitialized_fill7functorINS7_10device_ptrIiEEiEEEEvT0_T1_:
[----:B------:R-:W-:Y:S08]  /*0000*/  LDC R1, c[0x0][0x37c] ;  /* 0x0000df00ff017b82 */ /* 0x000ff00000000800 */
[----:B------:R-:W0:Y:S01]  /*0010*/  S2UR UR4, SR_CTAID.X ;  /* 0x00000000000479c3 */ /* 0x000e220000002500 */
[----:B------:R-:W1:Y:S01]  /*0020*/  LDCU.64 UR6, c[0x0][0x380] ;  /* 0x00007000ff0677ac */ /* 0x000e620008000a00 */
[----:B------:R-:W2:Y:S01]  /*0030*/  LDCU.64 UR8, c[0x0][0x358] ;  /* 0x00006b00ff0877ac */ /* 0x000ea20008000a00 */
[----:B0-----:R-:W-:-:S04]  /*0040*/  UIMAD.WIDE.U32 UR4, UR4, 0x200, URZ ;  /* 0x00000200040478a5 */ /* 0x001fc8000f8e00ff */
[----:B-1----:R-:W-:-:S04]  /*0050*/  UIADD3 UR6, UP0, UPT, -UR4, UR6, URZ ;  /* 0x0000000604067290 */ /* 0x002fc8000ff1e1ff */
[----:B------:R-:W-:Y:S02]  /*0060*/  UIADD3.X UR7, UPT, UPT, ~UR5, UR7, URZ, UP0, !UPT ;  /* 0x0000000705077290 */ /* 0x000fe400087fe5ff */
[----:B------:R-:W-:-:S04]  /*0070*/  UISETP.GE.U32.AND UP0, UPT, UR6, 0x200, UPT ;  /* 0x000002000600788c */ /* 0x000fc8000bf06070 */
[----:B------:R-:W-:-:S09]  /*0080*/  UISETP.GE.U32.AND.EX UP0, UPT, UR7, URZ, UPT, UP0 ;  /* 0x000000ff0700728c */ /* 0x000fd2000bf06100 */
[----:B--2---:R-:W-:Y:S05]  /*0090*/  BRA.U !UP0, `(.L_x_16) ;  /* 0x0000000108287547 */ /* 0x004fea000b800000 */
[----:B------:R-:W0:Y:S01]  /*00a0*/  S2R R0, SR_TID.X ;  /* 0x0000000000007919 */ /* 0x000e220000002100 */
[----:B------:R-:W1:Y:S01]  /*00b0*/  LDCU.64 UR6, c[0x0][0x388] ;  /* 0x00007100ff0677ac */ /* 0x000e620008000a00 */
[----:B------:R-:W2:Y:S01]  /*00c0*/  LDC R5, c[0x0][0x390] ;  /* 0x0000e400ff057b82 */ /* 0x000ea20000000800 */
[----:B0-----:R-:W-:-:S05]  /*00d0*/  IADD3 R0, P0, PT, R0, UR4, RZ ;  /* 0x0000000400007c10 */ /* 0x001fca000ff1e0ff */
[----:B------:R-:W-:Y:S01]  /*00e0*/  IMAD.X R3, RZ, RZ, UR5, P0 ;  /* 0x00000005ff037e24 */ /* 0x000fe200080e06ff */
[----:B-1----:R-:W-:-:S04]  /*00f0*/  LEA R2, P0, R0, UR6, 0x2 ;  /* 0x0000000600027c11 */ /* 0x002fc8000f8010ff */
[----:B------:R-:W-:-:S05]  /*0100*/  LEA.HI.X R3, R0, UR7, R3, 0x2, P0 ;  /* 0x0000000700037c11 */ /* 0x000fca00080f1403 */
[----:B--2---:R-:W-:Y:S04]  /*0110*/  STG.E desc[UR8][R2.64], R5 ;  /* 0x0000000502007986 */ /* 0x004fe8000c101908 */
[----:B------:R-:W-:Y:S01]  /*0120*/  STG.E desc[UR8][R2.64+0x400], R5 ;  /* 0x0004000502007986 */ /* 0x000fe2000c101908 */
[----:B------:R-:W-:Y:S05]  /*0130*/  EXIT ;  /* 0x000000000000794d */ /* 0x000fea0003800000 */
.L_x_16:
[----:B------:R-:W0:Y:S01]  /*0140*/  S2R R0, SR_TID.X ;  /* 0x0000000000007919 */ /* 0x000e220000002100 */
[----:B------:R-:W-:Y:S01]  /*0150*/  IMAD.U32 R2, RZ, RZ, UR7 ;  /* 0x00000007ff027e24 */ /* 0x000fe2000f8e00ff */
[----:B------:R-:W1:Y:S01]  /*0160*/  LDCU.64 UR10, c[0x0][0x388] ;  /* 0x00007100ff0a77ac */ /* 0x000e620008000a00 */
[----:B------:R-:W-:Y:S01]  /*0170*/  IMAD.U32 R4, RZ, RZ, UR7 ;  /* 0x00000007ff047e24 */ /* 0x000fe2000f8e00ff */
[----:B0-----:R-:W-:-:S04]  /*0180*/  ISETP.LT.U32.AND P0, PT, R0, UR6, PT ;  /* 0x0000000600007c0c */ /* 0x001fc8000bf01070 */
[----:B------:R-:W-:Y:S01]  /*0190*/  ISETP.GT.U32.AND.EX P0, PT, R2, RZ, PT, P0 ;  /* 0x000000ff0200720c */ /* 0x000fe20003f04100 */
[C---:B------:R-:W-:Y:S01]  /*01a0*/  VIADD R2, R0.reuse, 0x100 ;  /* 0x0000010000027836 */ /* 0x040fe20000000000 */
[----:B------:R-:W-:-:S04]  /*01b0*/  IADD3 R0, P2, PT, R0, UR4, RZ ;  /* 0x0000000400007c10 */ /* 0x000fc8000ff5e0ff */
[----:B------:R-:W-:Y:S01]  /*01c0*/  ISETP.LT.U32.AND P1, PT, R2, UR6, PT ;  /* 0x0000000602007c0c */ /* 0x000fe2000bf21070 */
[----:B------:R-:W-:Y:S01]  /*01d0*/  IMAD.X R3, RZ, RZ, UR5, P2 ;  /* 0x00000005ff037e24 */ /* 0x000fe200090e06ff */
[----:B-1----:R-:W-:Y:S02]  /*01e0*/  LEA R2, P2, R0, UR10, 0x2 ;  /* 0x0000000a00027c11 */ /* 0x002fe4000f8410ff */
[----:B------:R-:W-:Y:S02]  /*01f0*/  ISETP.GT.U32.AND.EX P1, PT, R4, RZ, PT, P1 ;  /* 0x000000ff0400720c */ /* 0x000fe40003f24110 */
[----:B------:R-:W-:Y:S01]  /*0200*/  LEA.HI.X R3, R0, UR11, R3, 0x2, P2 ;  /* 0x0000000b00037c11 */ /* 0x000fe200090f1403 */
[----:B------:R-:W0:Y:S04]  /*0210*/  @P0 LDC R5, c[0x0][0x390] ;  /* 0x0000e400ff050b82 */ /* 0x000e280000000800 */
[----:B0-----:R0:W-:Y:S06]  /*0220*/  @P0 STG.E desc[UR8][R2.64], R5 ;  /* 0x0000000502000986 */ /* 0x0011ec000c101908 */
[----:B------:R-:W-:Y:S05]  /*0230*/  @!P1 EXIT ;  /* 0x000000000000994d */ /* 0x000fea0003800000 */
[----:B0-----:R-:W0:Y:S02]  /*0240*/  LDC R5, c[0x0][0x390] ;  /* 0x0000e400ff057b82 */ /* 0x001e240000000800 */
[----:B0-----:R-:W-:Y:S01]  /*0250*/  STG.E desc[UR8][R2.64+0x400], R5 ;  /* 0x0004000502007986 */ /* 0x001fe2000c101908 */
[----:B------:R-:W-:Y:S05]  /*0260*/  EXIT ;  /* 0x000000000000794d */ /* 0x000fea0003800000 */
.L_x_17:
        /* <DEDUP_REMOVED lines=9> */
.L_x_33:


//--------------------- .text._ZN3cub18CUB_300001_SM_10006detail8for_each13static_kernelINS2_12policy_hub_t12policy_500_tElN6thrust24THRUST_300001_SM_1000_NS8cuda_cub6__fill7functorINS7_6detail15normal_iteratorINS7_10device_ptrI9index_seqEEEESE_EEEEvT0_T1_ --------------------------
	.section	.text._ZN3cub18CUB_300001_SM_10006detail8for_each13static_kernelINS2_12policy_hub_t12policy_500_tElN6thrust24THRUST_300001_SM_1000_NS8cuda_cub6__fill7functorINS7_6detail15normal_iteratorINS7_10device_ptrI9index_seqEEEESE_EEEEvT0_T1_,"ax",@progbits
	.align	128
        .global         _ZN3cub18CUB_300001_SM_10006detail8for_each13static_kernelINS2_12policy_hub_t12policy_500_tElN6thrust24THRUST_300001_SM_1000_NS8cuda_cub6__fill7functorINS7_6detail15normal_iteratorINS7_10device_ptrI9index_seqEEEESE_EEEEvT0_T1_
        .type           _ZN3cub18CUB_300001_SM_10006detail8for_each13static_kernelINS2_12policy_hub_t12policy_500_tElN6thrust24THRUST_300001_SM_1000_NS8cuda_cub6__fill7functorINS7_6detail15normal_iteratorINS7_10device_ptrI9index_seqEEEESE_EEEEvT0_T1_,@function
        .size           _ZN3cub18CUB_300001_SM_10006detail8for_each13static_kernelINS2_12policy_hub_t12policy_500_tElN6thrust24THRUST_300001_SM_1000_NS8cuda_cub6__fill7functorINS7_6detail15normal_iteratorINS7_10device_ptrI9index_seqEEEESE_EEEEvT0_T1_,(.L_x_34 - _ZN3cub18CUB_300001_SM_10006detail8for_each13static_kernelINS2_12policy_hub_t12policy_500_tElN6thrust24THRUST_300001_SM_1000_NS8cuda_cub6__fill7functorINS7_6detail15normal_iteratorINS7_10device_ptrI9index_seqEEEESE_EEEEvT0_T1_)
        .other          _ZN3cub18CUB_300001_SM_10006detail8for_each13static_kernelINS2_12policy_hub_t12policy_500_tElN6thrust24THRUST_300001_SM_1000_NS8cuda_cub6__fill7functorINS7_6detail15normal_iteratorINS7_10device_ptrI9index_seqEEEESE_EEEEvT0_T1_,@"STO_CUDA_ENTRY STV_DEFAULT"
_ZN3cub18CUB_300001_SM_10006detail8for_each13static_kernelINS2_12policy_hub_t12policy_500_tElN6thrust24THRUST_300001_SM_1000_NS8cuda_cub6__fill7functorINS7_6detail15normal_iteratorINS7_10device_ptrI9index_seqEEEESE_EEEEvT0_T1_:
.text._ZN3cub18CUB_300001_SM_10006detail8for_each13static_kernelINS2_12policy_hub_t12policy_500_tElN6thrust24THRUST_300001_SM_1000_NS8cuda_cub6__fill7functorINS7_6detail15normal_iteratorINS7_10device_ptrI9index_seqEEEESE_EEEEvT0_T1_:
        /* <DEDUP_REMOVED lines=8> */
[----:B------:R-:W-:-:S09]  /*0080*/  UISETP.GE.AND.EX UP0, UPT, UR7, URZ, UPT, UP0 ;  /* 0x000000ff0700728c */ /* 0x000fd2000bf06300 */
[----:B--2---:R-:W-:Y:S05]  /*0090*/  BRA.U !UP0, `(.L_x_18) ;  /* 0x0000000108307547 */ /* 0x004fea000b800000 */
[----:B------:R-:W0:Y:S01]  /*00a0*/  S2R R0, SR_TID.X ;  /* 0x0000000000007919 */ /* 0x000e220000002100 */
[----:B------:R-:W1:Y:S01]  /*00b0*/  LDCU.64 UR6, c[0x0][0x388] ;  /* 0x00007100ff0677ac */ /* 0x000e620008000a00 */
[----:B------:R-:W2:Y:S01]  /*00c0*/  LDC.64 R4, c[0x0][0x390] ;  /* 0x0000e400ff047b82 */ /* 0x000ea20000000a00 */
[----:B0-----:R-:W-:-:S05]  /*00d0*/  IADD3 R0, P0, PT, R0, UR4, RZ ;  /* 0x0000000400007c10 */ /* 0x001fca000ff1e0ff */
[----:B------:R-:W-:Y:S01]  /*00e0*/  IMAD.X R3, RZ, RZ, UR5, P0 ;  /* 0x00000005ff037e24 */ /* 0x000fe200080e06ff */
[----:B-1----:R-:W-:-:S04]  /*00f0*/  LEA R2, P0, R0, UR6, 0x3 ;  /* 0x0000000600027c11 */ /* 0x002fc8000f8018ff */
[----:B------:R-:W-:-:S05]  /*0100*/  LEA.HI.X R3, R0, UR7, R3, 0x3, P0 ;  /* 0x0000000700037c11 */ /* 0x000fca00080f1c03 */
[----:B--2---:R-:W-:Y:S04]  /*0110*/  STG.E desc[UR8][R2.64], R4 ;  /* 0x0000000402007986 */ /* 0x004fe8000c101908 */
[----:B------:R-:W-:Y:S04]  /*0120*/  STG.E desc[UR8][R2.64+0x800], R4 ;  /* 0x0008000402007986 */ /* 0x000fe8000c101908 */
[----:B------:R-:W-:Y:S04]  /*0130*/  STG.E desc[UR8][R2.64+0x4], R5 ;  /* 0x0000040502007986 */ /* 0x000fe8000c101908 */
[----:B------:R-:W-:Y:S01]  /*0140*/  STG.E desc[UR8][R2.64+0x804], R5 ;  /* 0x0008040502007986 */ /* 0x000fe2000c101908 */
[----:B------:R-:W-:Y:S05]  /*0150*/  EXIT ;  /* 0x000000000000794d */ /* 0x000fea0003800000 */
.L_x_18:
[----:B------:R-:W0:Y:S01]  /*0160*/  S2R R0, SR_TID.X ;  /* 0x0000000000007919 */ /* 0x000e220000002100 */
[----:B------:R-:W-:Y:S01]  /*0170*/  USHF.R.S32.HI UR7, URZ, 0x1f, UR6 ;  /* 0x0000001fff077899 */ /* 0x000fe20008011406 */
[----:B------:R-:W1:Y:S05]  /*0180*/  LDCU.64 UR10, c[0x0][0x388] ;  /* 0x00007100ff0a77ac */ /* 0x000e6a0008000a00 */
[----:B------:R-:W-:Y:S02]  /*0190*/  IMAD.U32 R2, RZ, RZ, UR7 ;  /* 0x00000007ff027e24 */ /* 0x000fe4000f8e00ff */
[----:B------:R-:W-:Y:S01]  /*01a0*/  IMAD.U32 R6, RZ, RZ, UR7 ;  /* 0x00000007ff067e24 */ /* 0x000fe2000f8e00ff */
[----:B0-----:R-:W-:-:S04]  /*01b0*/  ISETP.LT.U32.AND P0, PT, R0, UR6, PT ;  /* 0x0000000600007c0c */ /* 0x001fc8000bf01070 */
[----:B------:R-:W-:Y:S01]  /*01c0*/  ISETP.GT.AND.EX P0, PT, R2, RZ, PT, P0 ;  /* 0x000000ff0200720c */ /* 0x000fe20003f04300 */
[C---:B------:R-:W-:Y:S01]  /*01d0*/  VIADD R2, R0.reuse, 0x100 ;  /* 0x0000010000027836 */ /* 0x040fe20000000000 */
[----:B------:R-:W-:-:S04]  /*01e0*/  IADD3 R0, P2, PT, R0, UR4, RZ ;  /* 0x0000000400007c10 */ /* 0x000fc8000ff5e0ff */
[----:B------:R-:W-:Y:S01]  /*01f0*/  ISETP.LT.U32.AND P1, PT, R2, UR6, PT ;  /* 0x0000000602007c0c */ /* 0x000fe2000bf21070 */
[----:B------:R-:W-:Y:S01]  /*0200*/  IMAD.X R3, RZ, RZ, UR5, P2 ;  /* 0x00000005ff037e24 */ /* 0x000fe200090e06ff */
[----:B-1----:R-:W-:Y:S02]  /*0210*/  LEA R2, P2, R0, UR10, 0x3 ;  /* 0x0000000a00027c11 */ /* 0x002fe4000f8418ff */
[----:B------:R-:W-:Y:S02]  /*0220*/  ISETP.GT.AND.EX P1, PT, R6, RZ, PT, P1 ;  /* 0x000000ff0600720c */ /* 0x000fe40003f24310 */
[----:B------:R-:W-:Y:S01]  /*0230*/  LEA.HI.X R3, R0, UR11, R3, 0x3, P2 ;  /* 0x0000000b00037c11 */ /* 0x000fe200090f1c03 */
[----:B------:R-:W0:Y:S04]  /*0240*/  @P0 LDC.64 R4, c[0x0][0x390] ;  /* 0x0000e400ff040b82 */ /* 0x000e280000000a00 */
[----:B0-----:R0:W-:Y:S04]  /*0250*/  @P0 STG.E desc[UR8][R2.64], R4 ;  /* 0x0000000402000986 */ /* 0x0011e8000c101908 */
[----:B------:R0:W-:Y:S02]  /*0260*/  @P0 STG.E desc[UR8][R2.64+0x4], R5 ;  /* 0x0000040502000986 */ /* 0x0001e4000c101908 */
[----:B------:R-:W-:Y:S05]  /*0270*/  @!P1 EXIT ;  /* 0x000000000000994d */ /* 0x000fea0003800000 */
[----:B0-----:R-:W0:Y:S02]  /*0280*/  LDC.64 R4, c[0x0][0x390] ;  /* 0x0000e400ff047b82 */ /* 0x001e240000000a00 */
[----:B0-----:R-:W-:Y:S04]  /*0290*/  STG.E desc[UR8][R2.64+0x800], R4 ;  /* 0x0008000402007986 */ /* 0x001fe8000c101908 */
[----:B------:R-:W-:Y:S01]  /*02a0*/  STG.E desc[UR8][R2.64+0x804], R5 ;  /* 0x0008040502007986 */ /* 0x000fe2000c101908 */
[----:B------:R-:W-:Y:S05]  /*02b0*/  EXIT ;  /* 0x000000000000794d */ /* 0x000fea0003800000 */
.L_x_19:
        /* <DEDUP_REMOVED lines=12> */
.L_x_34:


//--------------------- .text._ZN3cub18CUB_300001_SM_10006detail8for_each13static_kernelINS2_12policy_hub_t12policy_500_tEmN6thrust24THRUST_300001_SM_1000_NS8cuda_cub20__uninitialized_fill7functorINS7_10device_ptrI9index_seqEESC_EEEEvT0_T1_ --------------------------
	.section	.text._ZN3cub18CUB_300001_SM_10006detail8for_each13static_kernelINS2_12policy_hub_t12policy_500_tEmN6thrust24THRUST_300001_SM_1000_NS8cuda_cub20__uninitialized_fill7functorINS7_10device_ptrI9index_seqEESC_EEEEvT0_T1_,"ax",@progbits
	.align	128
        .global         _ZN3cub18CUB_300001_SM_10006detail8for_each13static_kernelINS2_12policy_hub_t12policy_500_tEmN6thrust24THRUST_300001_SM_1000_NS8cuda_cub20__uninitialized_fill7functorINS7_10device_ptrI9index_seqEESC_EEEEvT0_T1_
        .type           _ZN3cub18CUB_300001_SM_10006detail8for_each13static_kernelINS2_12policy_hub_t12policy_500_tEmN6thrust24THRUST_300001_SM_1000_NS8cuda_cub20__uninitialized_fill7functorINS7_10device_ptrI9index_seqEESC_EEEEvT0_T1_,@function
        .size           _ZN3cub18CUB_300001_SM_10006detail8for_each13static_kernelINS2_12policy_hub_t12policy_500_tEmN6thrust24THRUST_300001_SM_1000_NS8cuda_cub20__uninitialized_fill7functorINS7_10device_ptrI9index_seqEESC_EEEEvT0_T1_,(.L_x_35 - _ZN3cub18CUB_300001_SM_10006detail8for_each13static_kernelINS2_12policy_hub_t12policy_500_tEmN6thrust24THRUST_300001_SM_1000_NS8cuda_cub20__uninitialized_fill7functorINS7_10device_ptrI9index_seqEESC_EEEEvT0_T1_)
        .other          _ZN3cub18CUB_300001_SM_10006detail8for_each13static_kernelINS2_12policy_hub_t12policy_500_tEmN6thrust24THRUST_300001_SM_1000_NS8cuda_cub20__uninitialized_fill7functorINS7_10device_ptrI9index_seqEESC_EEEEvT0_T1_,@"STO_CUDA_ENTRY STV_DEFAULT"
_ZN3cub18CUB_300001_SM_10006detail8for_each13static_kernelINS2_12policy_hub_t12policy_500_tEmN6thrust24THRUST_300001_SM_1000_NS8cuda_cub20__uninitialized_fill7functorINS7_10device_ptrI9index_seqEESC_EEEEvT0_T1_:
.text._ZN3cub18CUB_300001_SM_10006detail8for_each13static_kernelINS2_12policy_hub_t12policy_500_tEmN6thrust24THRUST_300001_SM_1000_NS8cuda_cub20__uninitialized_fill7functorINS7_10device_ptrI9index_seqEESC_EEEEvT0_T1_:
        /* <DEDUP_REMOVED lines=22> */
.L_x_20:
        /* <DEDUP_REMOVED lines=21> */
.L_x_21:
        /* <DEDUP_REMOVED lines=13> */
.L_x_35:


//--------------------- .text._ZN3cub18CUB_300001_SM_10006detail8for_each13static_kernelINS2_12policy_hub_t12policy_500_tEmN6thrust24THRUST_300001_SM_1000_NS8cuda_cub6__fill7functorINS7_6detail15normal_iteratorINS7_10device_ptrI9index_seqEEEESE_EEEEvT0_T1_ --------------------------
	.section	.text._ZN3cub18CUB_300001_SM_10006detail8for_each13static_kernelINS2_12policy_hub_t12policy_500_tEmN6thrust24THRUST_300001_SM_1000_NS8cuda_cub6__fill7functorINS7_6detail15normal_iteratorINS7_10device_ptrI9index_seqEEEESE_EEEEvT0_T1_,"ax",@progbits
	.align	128
        .global         _ZN3cub18CUB_300001_SM_10006detail8for_each13static_kernelINS2_12policy_hub_t12policy_500_tEmN6thrust24THRUST_300001_SM_1000_NS8cuda_cub6__fill7functorINS7_6detail15normal_iteratorINS7_10device_ptrI9index_seqEEEESE_EEEEvT0_T1_
        .type           _ZN3cub18CUB_300001_SM_10006detail8for_each13static_kernelINS2_12policy_hub_t12policy_500_tEmN6thrust24THRUST_300001_SM_1000_NS8cuda_cub6__fill7functorINS7_6detail15normal_iteratorINS7_10device_ptrI9index_seqEEEESE_EEEEvT0_T1_,@function
        .size           _ZN3cub18CUB_300001_SM_10006detail8for_each13static_kernelINS2_12policy_hub_t12policy_500_tEmN6thrust24THRUST_300001_SM_1000_NS8cuda_cub6__fill7functorINS7_6detail15normal_iteratorINS7_10device_ptrI9index_seqEEEESE_EEEEvT0_T1_,(.L_x_36 - _ZN3cub18CUB_300001_SM_10006detail8for_each13static_kernelINS2_12policy_hub_t12policy_500_tEmN6thrust24THRUST_300001_SM_1000_NS8cuda_cub6__fill7functorINS7_6detail15normal_iteratorINS7_10device_ptrI9index_seqEEEESE_EEEEvT0_T1_)
        .other          _ZN3cub18CUB_300001_SM_10006detail8for_each13static_kernelINS2_12policy_hub_t12policy_500_tEmN6thrust24THRUST_300001_SM_1000_NS8cuda_cub6__fill7functorINS7_6detail15normal_iteratorINS7_10device_ptrI9index_seqEEEESE_EEEEvT0_T1_,@"STO_CUDA_ENTRY STV_DEFAULT"
_ZN3cub18CUB_300001_SM_10006detail8for_each13static_kernelINS2_12policy_hub_t12policy_500_tEmN6thrust24THRUST_300001_SM_1000_NS8cuda_cub6__fill7functorINS7_6detail15normal_iteratorINS7_10device_ptrI9index_seqEEEESE_EEEEvT0_T1_:
.text._ZN3cub18CUB_300001_SM_10006detail8for_each13static_kernelINS2_12policy_hub_t12policy_500_tEmN6thrust24THRUST_300001_SM_1000_NS8cuda_cub6__fill7functorINS7_6detail15normal_iteratorINS7_10device_ptrI9index_seqEEEESE_EEEEvT0_T1_:
        /* <DEDUP_REMOVED lines=22> */
.L_x_22:
        /* <DEDUP_REMOVED lines=21> */
.L_x_23:
        /* <DEDUP_REMOVED lines=13> */
.L_x_36:


//--------------------- .text._ZN3cub18CUB_300001_SM_10006detail8for_each13static_kernelINS2_12policy_hub_t12policy_500_tElN6thrust24THRUST_300001_SM_1000_NS8cuda_cub6__fill7functorINS7_6detail15normal_iteratorINS7_10device_ptrIcEEEEcEEEEvT0_T1_ --------------------------
	.section	.text._ZN3cub18CUB_300001_SM_10006detail8for_each13static_kernelINS2_12policy_hub_t12policy_500_tElN6thrust24THRUST_300001_SM_1000_NS8cuda_cub6__fill7functorINS7_6detail15normal_iteratorINS7_10device_ptrIcEEEEcEEEEvT0_T1_,"ax",@progbits
	.align	128
        .global         _ZN3cub18CUB_300001_SM_10006detail8for_each13static_kernelINS2_12policy_hub_t12policy_500_tElN6thrust24THRUST_300001_SM_1000_NS8cuda_cub6__fill7functorINS7_6detail15normal_iteratorINS7_10device_ptrIcEEEEcEEEEvT0_T1_
        .type           _ZN3cub18CUB_300001_SM_10006detail8for_each13static_kernelINS2_12policy_hub_t12policy_500_tElN6thrust24THRUST_300001_SM_1000_NS8cuda_cub6__fill7functorINS7_6detail15normal_iteratorINS7_10device_ptrIcEEEEcEEEEvT0_T1_,@function
        .size           _ZN3cub18CUB_300001_SM_10006detail8for_each13static_kernelINS2_12policy_hub_t12policy_500_tElN6thrust24THRUST_300001_SM_1000_NS8cuda_cub6__fill7functorINS7_6detail15normal_iteratorINS7_10device_ptrIcEEEEcEEEEvT0_T1_,(.L_x_37 - _ZN3cub18CUB_300001_SM_10006detail8for_each13static_kernelINS2_12policy_hub_t12policy_500_tElN6thrust24THRUST_300001_SM_1000_NS8cuda_cub6__fill7functorINS7_6detail15normal_iteratorINS7_10device_ptrIcEEEEcEEEEvT0_T1_)
        .other          _ZN3cub18CUB_300001_SM_10006detail8for_each13static_kernelINS2_12policy_hub_t12policy_500_tElN6thrust24THRUST_300001_SM_1000_NS8cuda_cub6__fill7functorINS7_6detail15normal_iteratorINS7_10device_ptrIcEEEEcEEEEvT0_T1_,@"STO_CUDA_ENTRY STV_DEFAULT"
_ZN3cub18CUB_300001_SM_10006detail8for_each13static_kernelINS2_12policy_hub_t12policy_500_tElN6thrust24THRUST_300001_SM_1000_NS8cuda_cub6__fill7functorINS7_6detail15normal_iteratorINS7_10device_ptrIcEEEEcEEEEvT0_T1_:
.text._ZN3cub18CUB_300001_SM_10006detail8for_each13static_kernelINS2_12policy_hub_t12policy_500_tElN6thrust24THRUST_300001_SM_1000_NS8cuda_cub6__fill7functorINS7_6detail15normal_iteratorINS7_10device_ptrIcEEEEcEEEEvT0_T1_:
[----:B------:R-:W-:Y:S08]  /*0000*/  LDC R1, c[0x0][0x37c] ;  /* 0x0000df00ff017b82 */ /* 0x000ff00000000800 */
[----:B------:R-:W0:Y:S01]  /*0010*/  S2UR UR4, SR_CTAID.X ;  /* 0x00000000000479c3 */ /* 0x000e220000002500 */
[----:B------:R-:W1:Y:S01]  /*0020*/  LDCU.64 UR6, c[0x0][0x380] ;  /* 0x00007000ff0677ac */ /* 0x000e620008000a00 */
[----:B------:R-:W2:Y:S06]  /*0030*/  LDCU.64 UR8, c[0x0][0x358] ;  /* 0x00006b00ff0877ac */ /* 0x000eac0008000a00 */
[----:B------:R-:W3:Y:S01]  /*0040*/  LDC R5, c[0x0][0x390] ;  /* 0x0000e400ff057b82 */ /* 0x000ee20000000800 */
[----:B0-----:R-:W-:-:S04]  /*0050*/  UIMAD.WIDE.U32 UR4, UR4, 0x200, URZ ;  /* 0x00000200040478a5 */ /* 0x001fc8000f8e00ff */
[----:B-1----:R-:W-:-:S04]  /*0060*/  UIADD3 UR6, UP0, UPT, -UR4, UR6, URZ ;  /* 0x0000000604067290 */ /* 0x002fc8000ff1e1ff */
[----:B------:R-:W-:Y:S01]  /*0070*/  UIADD3.X UR7, UPT, UPT, ~UR5, UR7, URZ, UP0, !UPT ;  /* 0x0000000705077290 */ /* 0x000fe200087fe5ff */
[----:B---3--:R-:W-:Y:S01]  /*0080*/  PRMT R5, R5, 0x7770, RZ ;  /* 0x0000777005057816 */ /* 0x008fe200000000ff */
[----:B------:R-:W-:-:S04]  /*0090*/  UISETP.GE.U32.AND UP0, UPT, UR6, 0x200, UPT ;  /* 0x000002000600788c */ /* 0x000fc8000bf06070 */
[----:B------:R-:W-:-:S09]  /*00a0*/  UISETP.GE.AND.EX UP0, UPT, UR7, URZ, UPT, UP0 ;  /* 0x000000ff0700728c */ /* 0x000fd2000bf06300 */
[----:B--2---:R-:W-:Y:S05]  /*00b0*/  BRA.U !UP0, `(.L_x_24) ;  /* 0x00000001081c7547 */ /* 0x004fea000b800000 */
[----:B------:R-:W0:Y:S01]  /*00c0*/  S2R R3, SR_TID.X ;  /* 0x0000000000037919 */ /* 0x000e220000002100 */
[----:B------:R-:W0:Y:S02]  /*00d0*/  LDC.64 R6, c[0x0][0x388] ;  /* 0x0000e200ff067b82 */ /* 0x000e240000000a00 */
[----:B0-----:R-:W-:-:S04]  /*00e0*/  IADD3 R2, P0, P1, R6, UR4, R3 ;  /* 0x0000000406027c10 */ /* 0x001fc8000f91e003 */
[----:B------:R-:W-:-:S05]  /*00f0*/  IADD3.X R3, PT, PT, R7, UR5, RZ, P0, P1 ;  /* 0x0000000507037c10 */ /* 0x000fca00087e24ff */
[----:B------:R-:W-:Y:S04]  /*0100*/  STG.E.U8 desc[UR8][R2.64], R5 ;  /* 0x0000000502007986 */ /* 0x000fe8000c101108 */
[----:B------:R-:W-:Y:S01]  /*0110*/  STG.E.U8 desc[UR8][R2.64+0x100], R5 ;  /* 0x0001000502007986 */ /* 0x000fe2000c101108 */
[----:B------:R-:W-:Y:S05]  /*0120*/  EXIT ;  /* 0x000000000000794d */ /* 0x000fea0003800000 */
.L_x_24:
[----:B------:R-:W0:Y:S01]  /*0130*/  S2R R3, SR_TID.X ;  /* 0x0000000000037919 */ /* 0x000e220000002100 */
[----:B------:R-:W1:Y:S01]  /*0140*/  LDC.64 R6, c[0x0][0x388] ;  /* 0x0000e200ff067b82 */ /* 0x000e620000000a00 */
[----:B------:R-:W-:-:S06]  /*0150*/  USHF.R.S32.HI UR7, URZ, 0x1f, UR6 ;  /* 0x0000001fff077899 */ /* 0x000fcc0008011406 */
[----:B------:R-:W-:Y:S02]  /*0160*/  IMAD.U32 R2, RZ, RZ, UR7 ;  /* 0x00000007ff027e24 */ /* 0x000fe4000f8e00ff */
[C---:B0-----:R-:W-:Y:S01]  /*0170*/  VIADD R0, R3.reuse, 0x100 ;  /* 0x0000010003007836 */ /* 0x041fe20000000000 */
[----:B------:R-:W-:-:S04]  /*0180*/  ISETP.LT.U32.AND P0, PT, R3, UR6, PT ;  /* 0x0000000603007c0c */ /* 0x000fc8000bf01070 */
[----:B------:R-:W-:Y:S01]  /*0190*/  ISETP.LT.U32.AND P1, PT, R0, UR6, PT ;  /* 0x0000000600007c0c */ /* 0x000fe2000bf21070 */
[----:B------:R-:W-:Y:S01]  /*01a0*/  IMAD.U32 R0, RZ, RZ, UR7 ;  /* 0x00000007ff007e24 */ /* 0x000fe2000f8e00ff */
[----:B------:R-:W-:Y:S02]  /*01b0*/  ISETP.GT.AND.EX P0, PT, R2, RZ, PT, P0 ;  /* 0x000000ff0200720c */ /* 0x000fe40003f04300 */
[----:B-1----:R-:W-:Y:S02]  /*01c0*/  IADD3 R2, P2, P3, R6, UR4, R3 ;  /* 0x0000000406027c10 */ /* 0x002fe4000fb5e003 */
[----:B------:R-:W-:Y:S02]  /*01d0*/  ISETP.GT.AND.EX P1, PT, R0, RZ, PT, P1 ;  /* 0x000000ff0000720c */ /* 0x000fe40003f24310 */
[----:B------:R-:W-:-:S07]  /*01e0*/  IADD3.X R3, PT, PT, R7, UR5, RZ, P2, P3 ;  /* 0x0000000507037c10 */ /* 0x000fce00097e64ff */
[----:B------:R0:W-:Y:S04]  /*01f0*/  @P0 STG.E.U8 desc[UR8][R2.64], R5 ;  /* 0x0000000502000986 */ /* 0x0001e8000c101108 */
[----:B------:R-:W-:Y:S05]  /*0200*/  @!P1 EXIT ;  /* 0x000000000000994d */ /* 0x000fea0003800000 */
[----:B------:R-:W-:Y:S01]  /*0210*/  STG.E.U8 desc[UR8][R2.64+0x100], R5 ;  /* 0x0001000502007986 */ /* 0x000fe2000c101108 */
[----:B------:R-:W-:Y:S05]  /*0220*/  EXIT ;  /* 0x000000000000794d */ /* 0x000fea0003800000 */
.L_x_25:
        /* <DEDUP_REMOVED lines=13> */
.L_x_37:


//--------------------- .text._ZN3cub18CUB_300001_SM_10006detail8for_each13static_kernelINS2_12policy_hub_t12policy_500_tEmN6thrust24THRUST_300001_SM_1000_NS8cuda_cub20__uninitialized_fill7functorINS7_10device_ptrIcEEcEEEEvT0_T1_ --------------------------
	.section	.text._ZN3cub18CUB_300001_SM_10006detail8for_each13static_kernelINS2_12policy_hub_t12policy_500_tEmN6thrust24THRUST_300001_SM_1000_NS8cuda_cub20__uninitialized_fill7functorINS7_10device_ptrIcEEcEEEEvT0_T1_,"ax",@progbits
	.align	128
        .global         _ZN3cub18CUB_300001_SM_10006detail8for_each13static_kernelINS2_12policy_hub_t12policy_500_tEmN6thrust24THRUST_300001_SM_1000_NS8cuda_cub20__uninitialized_fill7functorINS7_10device_ptrIcEEcEEEEvT0_T1_
        .type           _ZN3cub18CUB_300001_SM_10006detail8for_each13static_kernelINS2_12policy_hub_t12policy_500_tEmN6thrust24THRUST_300001_SM_1000_NS8cuda_cub20__uninitialized_fill7functorINS7_10device_ptrIcEEcEEEEvT0_T1_,@function
        .size           _ZN3cub18CUB_300001_SM_10006detail8for_each13static_kernelINS2_12policy_hub_t12policy_500_tEmN6thrust24THRUST_300001_SM_1000_NS8cuda_cub20__uninitialized_fill7functorINS7_10device_ptrIcEEcEEEEvT0_T1_,(.L_x_38 - _ZN3cub18CUB_300001_SM_10006detail8for_each13static_kernelINS2_12policy_hub_t12policy_500_tEmN6thrust24THRUST_300001_SM_1000_NS8cuda_cub20__uninitialized_fill7functorINS7_10device_ptrIcEEcEEEEvT0_T1_)
        .other          _ZN3cub18CUB_300001_SM_10006detail8for_each13static_kernelINS2_12policy_hub_t12policy_500_tEmN6thrust24THRUST_300001_SM_1000_NS8cuda_cub20__uninitialized_fill7functorINS7_10device_ptrIcEEcEEEEvT0_T1_,@"STO_CUDA_ENTRY STV_DEFAULT"
_ZN3cub18CUB_300001_SM_10006detail8for_each13static_kernelINS2_12policy_hub_t12policy_500_tEmN6thrust24THRUST_300001_SM_1000_NS8cuda_cub20__uninitialized_fill7functorINS7_10device_ptrIcEEcEEEEvT0_T1_:
.text._ZN3cub18CUB_300001_SM_10006detail8for_each13static_kernelINS2_12policy_hub_t12policy_500_tEmN6thrust24THRUST_300001_SM_1000_NS8cuda_cub20__uninitialized_fill7functorINS7_10device_ptrIcEEcEEEEvT0_T1_:
        /* <DEDUP_REMOVED lines=10> */
[----:B------:R-:W-:-:S09]  /*00a0*/  UISETP.GE.U32.AND.EX UP0, UPT, UR7, URZ, UPT, UP0 ;  /* 0x000000ff0700728c */ /* 0x000fd2000bf06100 */
        /* <DEDUP_REMOVED lines=8> */
.L_x_26:
[----:B------:R-:W0:Y:S01]  /*0130*/  S2R R3, SR_TID.X ;  /* 0x0000000000037919 */ /* 0x000e220000002100 */
[----:B------:R-:W1:Y:S01]  /*0140*/  LDC.64 R6, c[0x0][0x388] ;  /* 0x0000e200ff067b82 */ /* 0x000e620000000a00 */
[----:B------:R-:W-:Y:S02]  /*0150*/  IMAD.U32 R2, RZ, RZ, UR7 ;  /* 0x00000007ff027e24 */ /* 0x000fe4000f8e00ff */
[C---:B0-----:R-:W-:Y:S01]  /*0160*/  VIADD R0, R3.reuse, 0x100 ;  /* 0x0000010003007836 */ /* 0x041fe20000000000 */
[----:B------:R-:W-:-:S04]  /*0170*/  ISETP.LT.U32.AND P0, PT, R3, UR6, PT ;  /* 0x0000000603007c0c */ /* 0x000fc8000bf01070 */
[----:B------:R-:W-:Y:S01]  /*0180*/  ISETP.LT.U32.AND P1, PT, R0, UR6, PT ;  /* 0x0000000600007c0c */ /* 0x000fe2000bf21070 */
[----:B------:R-:W-:Y:S01]  /*0190*/  IMAD.U32 R0, RZ, RZ, UR7 ;  /* 0x00000007ff007e24 */ /* 0x000fe2000f8e00ff */
[----:B------:R-:W-:Y:S02]  /*01a0*/  ISETP.GT.U32.AND.EX P0, PT, R2, RZ, PT, P0 ;  /* 0x000000ff0200720c */ /* 0x000fe40003f04100 */
[----:B-1----:R-:W-:Y:S02]  /*01b0*/  IADD3 R2, P2, P3, R6, UR4, R3 ;  /* 0x0000000406027c10 */ /* 0x002fe4000fb5e003 */
[----:B------:R-:W-:Y:S02]  /*01c0*/  ISETP.GT.U32.AND.EX P1, PT, R0, RZ, PT, P1 ;  /* 0x000000ff0000720c */ /* 0x000fe40003f24110 */
[----:B------:R-:W-:-:S07]  /*01d0*/  IADD3.X R3, PT, PT, R7, UR5, RZ, P2, P3 ;  /* 0x0000000507037c10 */ /* 0x000fce00097e64ff */
[----:B------:R0:W-:Y:S04]  /*01e0*/  @P0 STG.E.U8 desc[UR8][R2.64], R5 ;  /* 0x0000000502000986 */ /* 0x0001e8000c101108 */
[----:B------:R-:W-:Y:S05]  /*01f0*/  @!P1 EXIT ;  /* 0x000000000000994d */ /* 0x000fea0003800000 */
[----:B------:R-:W-:Y:S01]  /*0200*/  STG.E.U8 desc[UR8][R2.64+0x100], R5 ;  /* 0x0001000502007986 */ /* 0x000fe2000c101108 */
[----:B------:R-:W-:Y:S05]  /*0210*/  EXIT ;  /* 0x000000000000794d */ /* 0x000fea0003800000 */
.L_x_27:
        /* <DEDUP_REMOVED lines=14> */
.L_x_38:


//--------------------- .text._ZN3cub18CUB_300001_SM_10006detail8for_each13static_kernelINS2_12policy_hub_t12policy_500_tEmN6thrust24THRUST_300001_SM_1000_NS8cuda_cub6__fill7functorINS7_6detail15normal_iteratorINS7_10device_ptrIcEEEEcEEEEvT0_T1_ --------------------------
	.section	.text._ZN3cub18CUB_300001_SM_10006detail8for_each13static_kernelINS2_12policy_hub_t12policy_500_tEmN6thrust24THRUST_300001_SM_1000_NS8cuda_cub6__fill7functorINS7_6detail15normal_iteratorINS7_10device_ptrIcEEEEcEEEEvT0_T1_,"ax",@progbits
	.align	128
        .global         _ZN3cub18CUB_300001_SM_10006detail8for_each13static_kernelINS2_12policy_hub_t12policy_500_tEmN6thrust24THRUST_300001_SM_1000_NS8cuda_cub6__fill7functorINS7_6detail15normal_iteratorINS7_10device_ptrIcEEEEcEEEEvT0_T1_
        .type           _ZN3cub18CUB_300001_SM_10006detail8for_each13static_kernelINS2_12policy_hub_t12policy_500_tEmN6thrust24THRUST_300001_SM_1000_NS8cuda_cub6__fill7functorINS7_6detail15normal_iteratorINS7_10device_ptrIcEEEEcEEEEvT0_T1_,@function
        .size           _ZN3cub18CUB_300001_SM_10006detail8for_each13static_kernelINS2_12policy_hub_t12policy_500_tEmN6thrust24THRUST_300001_SM_1000_NS8cuda_cub6__fill7functorINS7_6detail15normal_iteratorINS7_10device_ptrIcEEEEcEEEEvT0_T1_,(.L_x_39 - _ZN3cub18CUB_300001_SM_10006detail8for_each13static_kernelINS2_12policy_hub_t12policy_500_tEmN6thrust24THRUST_300001_SM_1000_NS8cuda_cub6__fill7functorINS7_6detail15normal_iteratorINS7_10device_ptrIcEEEEcEEEEvT0_T1_)
        .other          _ZN3cub18CUB_300001_SM_10006detail8for_each13static_kernelINS2_12policy_hub_t12policy_500_tEmN6thrust24THRUST_300001_SM_1000_NS8cuda_cub6__fill7functorINS7_6detail15normal_iteratorINS7_10device_ptrIcEEEEcEEEEvT0_T1_,@"STO_CUDA_ENTRY STV_DEFAULT"
_ZN3cub18CUB_300001_SM_10006detail8for_each13static_kernelINS2_12policy_hub_t12policy_500_tEmN6thrust24THRUST_300001_SM_1000_NS8cuda_cub6__fill7functorINS7_6detail15normal_iteratorINS7_10device_ptrIcEEEEcEEEEvT0_T1_:
.text._ZN3cub18CUB_300001_SM_10006detail8for_each13static_kernelINS2_12policy_hub_t12policy_500_tEmN6thrust24THRUST_300001_SM_1000_NS8cuda_cub6__fill7functorINS7_6detail15normal_iteratorINS7_10device_ptrIcEEEEcEEEEvT0_T1_:
        /* <DEDUP_REMOVED lines=19> */
.L_x_28:
        /* <DEDUP_REMOVED lines=15> */
.L_x_29:
        /* <DEDUP_REMOVED lines=14> */
.L_x_39:


//--------------------- .text._ZN3cub18CUB_300001_SM_10006detail11EmptyKernelIvEEvv --------------------------
	.section	.text._ZN3cub18CUB_300001_SM_10006detail11EmptyKernelIvEEvv,"ax",@progbits
	.align	128
        .global         _ZN3cub18CUB_300001_SM_10006detail11EmptyKernelIvEEvv
        .type           _ZN3cub18CUB_300001_SM_10006detail11EmptyKernelIvEEvv,@function
        .size           _ZN3cub18CUB_300001_SM_10006detail11EmptyKernelIvEEvv,(.L_x_40 - _ZN3cub18CUB_300001_SM_10006detail11EmptyKernelIvEEvv)
        .other          _ZN3cub18CUB_300001_SM_10006detail11EmptyKernelIvEEvv,@"STO_CUDA_ENTRY STV_DEFAULT"
_ZN3cub18CUB_300001_SM_10006detail11EmptyKernelIvEEvv:
.text._ZN3cub18CUB_300001_SM_10006detail11EmptyKernelIvEEvv:
[----:B------:R-:W-:Y:S01]  /*0000*/  LDC R1, c[0x0][0x37c] ;  /* 0x0000df00ff017b82 */ /* 0x000fe20000000800 */
[----:B------:R-:W-:Y:S05]  /*0010*/  EXIT ;  /* 0x000000000000794d */ /* 0x000fea0003800000 */
.L_x_30:
        /* <DEDUP_REMOVED lines=14> */
.L_x_40:


//--------------------- .nv.shared.reserved.0     --------------------------
	.section	.nv.shared.reserved.0,"aw",@nobits
	.weak		__nv_reservedSMEM_offset_0_alias
	.size		__nv_reservedSMEM_offset_0_alias, 0, 64
	.other		__nv_reservedSMEM_offset_0_alias,@"STO_CUDA_RESERVED_SHARED STV_DEFAULT"
__nv_reservedSMEM_offset_0_alias:
	.zero		0
	.zero		64


//--------------------- .nv.global                --------------------------
	.section	.nv.global,"aw",@nobits
.nv.global:
	.type		_ZN34_INTERNAL_bd77abda_4_k_cu_8c29fc4e6thrust24THRUST_300001_SM_1000_NS3seqE,@object
	.size		_ZN34_INTERNAL_bd77abda_4_k_cu_8c29fc4e6thrust24THRUST_300001_SM_1000_NS3seqE,(_ZN34_INTERNAL_bd77abda_4_k_cu_8c29fc4e4cuda3std3__48in_placeE - _ZN34_INTERNAL_bd77abda_4_k_cu_8c29fc4e6thrust24THRUST_300001_SM_1000_NS3seqE)
_ZN34_INTERNAL_bd77abda_4_k_cu_8c29fc4e6thrust24THRUST_300001_SM_1000_NS3seqE:
	.zero		1
	.type		_ZN34_INTERNAL_bd77abda_4_k_cu_8c29fc4e4cuda3std3__48in_placeE,@object
	.size		_ZN34_INTERNAL_bd77abda_4_k_cu_8c29fc4e4cuda3std3__48in_placeE,(_ZN34_INTERNAL_bd77abda_4_k_cu_8c29fc4e4cuda3std6ranges3__45__cpo4sizeE - _ZN34_INTERNAL_bd77abda_4_k_cu_8c29fc4e4cuda3std3__48in_placeE)
_ZN34_INTERNAL_bd77abda_4_k_cu_8c29fc4e4cuda3std3__48in_placeE:
	.zero		1
	.type		_ZN34_INTERNAL_bd77abda_4_k_cu_8c29fc4e4cuda3std6ranges3__45__cpo4sizeE,@object
	.size		_ZN34_INTERNAL_bd77abda_4_k_cu_8c29fc4e4cuda3std6ranges3__45__cpo4sizeE,(_ZN34_INTERNAL_bd77abda_4_k_cu_8c29fc4e6thrust24THRUST_300001_SM_1000_NS12placeholders2_3E - _ZN34_INTERNAL_bd77abda_4_k_cu_8c29fc4e4cuda3std6ranges3__45__cpo4sizeE)
_ZN34_INTERNAL_bd77abda_4_k_cu_8c29fc4e4cuda3std6ranges3__45__cpo4sizeE:
	.zero		1
	.type		_ZN34_INTERNAL_bd77abda_4_k_cu_8c29fc4e6thrust24THRUST_300001_SM_1000_NS12placeholders2_3E,@object
	.size		_ZN34_INTERNAL_bd77abda_4_k_cu_8c29fc4e6thrust24THRUST_300001_SM_1000_NS12placeholders2_3E,(_ZN34_INTERNAL_bd77abda_4_k_cu_8c29fc4e4cuda3std3__45__cpo6cbeginE - _ZN34_INTERNAL_bd77abda_4_k_cu_8c29fc4e6thrust24THRUST_300001_SM_1000_NS12placeholders2_3E)
_ZN34_INTERNAL_bd77abda_4_k_cu_8c29fc4e6thrust24THRUST_300001_SM_1000_NS12placeholders2_3E:
	.zero		1
	.type		_ZN34_INTERNAL_bd77abda_4_k_cu_8c29fc4e4cuda3std3__45__cpo6cbeginE,@object
	.size		_ZN34_INTERNAL_bd77abda_4_k_cu_8c29fc4e4cuda3std3__45__cpo6cbeginE,(_ZN34_INTERNAL_bd77abda_4_k_cu_8c29fc4e4cuda3std6ranges3__45__cpo6cbeginE - _ZN34_INTERNAL_bd77abda_4_k_cu_8c29fc4e4cuda3std3__45__cpo6cbeginE)
_ZN34_INTERNAL_bd77abda_4_k_cu_8c29fc4e4cuda3std3__45__cpo6cbeginE:
	.zero		1
	.type		_ZN34_INTERNAL_bd77abda_4_k_cu_8c29fc4e4cuda3std6ranges3__45__cpo6cbeginE,@object
	.size		_ZN34_INTERNAL_bd77abda_4_k_cu_8c29fc4e4cuda3std6ranges3__45__cpo6cbeginE,(_ZN34_INTERNAL_bd77abda_4_k_cu_8c29fc4e6thrust24THRUST_300001_SM_1000_NS12placeholders2_7E - _ZN34_INTERNAL_bd77abda_4_k_cu_8c29fc4e4cuda3std6ranges3__45__cpo6cbeginE)
_ZN34_INTERNAL_bd77abda_4_k_cu_8c29fc4e4cuda3std6ranges3__45__cpo6cbeginE:
	.zero		1
	.type		_ZN34_INTERNAL_bd77abda_4_k_cu_8c29fc4e6thrust24THRUST_300001_SM_1000_NS12placeholders2_7E,@object
	.size		_ZN34_INTERNAL_bd77abda_4_k_cu_8c29fc4e6thrust24THRUST_300001_SM_1000_NS12placeholders2_7E,(_ZN34_INTERNAL_bd77abda_4_k_cu_8c29fc4e4cuda3std3__45__cpo7crbeginE - _ZN34_INTERNAL_bd77abda_4_k_cu_8c29fc4e6thrust24THRUST_300001_SM_1000_NS12placeholders2_7E)
_ZN34_INTERNAL_bd77abda_4_k_cu_8c29fc4e6thrust24THRUST_300001_SM_1000_NS12placeholders2_7E:
	.zero		1
	.type		_ZN34_INTERNAL_bd77abda_4_k_cu_8c29fc4e4cuda3std3__45__cpo7crbeginE,@object
	.size		_ZN34_INTERNAL_bd77abda_4_k_cu_8c29fc4e4cuda3std3__45__cpo7crbeginE,(_ZN34_INTERNAL_bd77abda_4_k_cu_8c29fc4e4cuda3std6ranges3__45__cpo4nextE - _ZN34_INTERNAL_bd77abda_4_k_cu_8c29fc4e4cuda3std3__45__cpo7crbeginE)
_ZN34_INTERNAL_bd77abda_4_k_cu_8c29fc4e4cuda3std3__45__cpo7crbeginE:
	.zero		1
	.type		_ZN34_INTERNAL_bd77abda_4_k_cu_8c29fc4e4cuda3std6ranges3__45__cpo4nextE,@object
	.size		_ZN34_INTERNAL_bd77abda_4_k_cu_8c29fc4e4cuda3std6ranges3__45__cpo4nextE,(_ZN34_INTERNAL_bd77abda_4_k_cu_8c29fc4e4cuda3std6ranges3__45__cpo4swapE - _ZN34_INTERNAL_bd77abda_4_k_cu_8c29fc4e4cuda3std6ranges3__45__cpo4nextE)
_ZN34_INTERNAL_bd77abda_4_k_cu_8c29fc4e4cuda3std6ranges3__45__cpo4nextE:
	.zero		1
	.type		_ZN34_INTERNAL_bd77abda_4_k_cu_8c29fc4e4cuda3std6ranges3__45__cpo4swapE,@object
	.size		_ZN34_INTERNAL_bd77abda_4_k_cu_8c29fc4e4cuda3std6ranges3__45__cpo4swapE,(_ZN34_INTERNAL_bd77abda_4_k_cu_8c29fc4e6thrust24THRUST_300001_SM_1000_NS8cuda_cub10par_nosyncE - _ZN34_INTERNAL_bd77abda_4_k_cu_8c29fc4e4cuda3std6ranges3__45__cpo4swapE)
_ZN34_INTERNAL_bd77abda_4_k_cu_8c29fc4e4cuda3std6ranges3__45__cpo4swapE:
	.zero		1
	.type		_ZN34_INTERNAL_bd77abda_4_k_cu_8c29fc4e6thrust24THRUST_300001_SM_1000_NS8cuda_cub10par_nosyncE,@object
	.size		_ZN34_INTERNAL_bd77abda_4_k_cu_8c29fc4e6thrust24THRUST_300001_SM_1000_NS8cuda_cub10par_nosyncE,(_ZN34_INTERNAL_bd77abda_4_k_cu_8c29fc4e6thrust24THRUST_300001_SM_1000_NS12placeholders2_9E - _ZN34_INTERNAL_bd77abda_4_k_cu_8c29fc4e6thrust24THRUST_300001_SM_1000_NS8cuda_cub10par_nosyncE)
_ZN34_INTERNAL_bd77abda_4_k_cu_8c29fc4e6thrust24THRUST_300001_SM_1000_NS8cuda_cub10par_nosyncE:
	.zero		1
	.type		_ZN34_INTERNAL_bd77abda_4_k_cu_8c29fc4e6thrust24THRUST_300001_SM_1000_NS12placeholders2_9E,@object
	.size		_ZN34_INTERNAL_bd77abda_4_k_cu_8c29fc4e6thrust24THRUST_300001_SM_1000_NS12placeholders2_9E,(_ZN34_INTERNAL_bd77abda_4_k_cu_8c29fc4e4cuda3std3__436_GLOBAL__N__bd77abda_4_k_cu_8c29fc4e6ignoreE - _ZN34_INTERNAL_bd77abda_4_k_cu_8c29fc4e6thrust24THRUST_300001_SM_1000_NS12placeholders2_9E)
_ZN34_INTERNAL_bd77abda_4_k_cu_8c29fc4e6thrust24THRUST_300001_SM_1000_NS12placeholders2_9E:
	.zero		1
	.type		_ZN34_INTERNAL_bd77abda_4_k_cu_8c29fc4e4cuda3std3__436_GLOBAL__N__bd77abda_4_k_cu_8c29fc4e6ignoreE,@object
	.size		_ZN34_INTERNAL_bd77abda_4_k_cu_8c29fc4e4cuda3std3__436_GLOBAL__N__bd77abda_4_k_cu_8c29fc4e6ignoreE,(_ZN34_INTERNAL_bd77abda_4_k_cu_8c29fc4e4cuda3std6ranges3__45__cpo4dataE - _ZN34_INTERNAL_bd77abda_4_k_cu_8c29fc4e4cuda3std3__436_GLOBAL__N__bd77abda_4_k_cu_8c29fc4e6ignoreE)
_ZN34_INTERNAL_bd77abda_4_k_cu_8c29fc4e4cuda3std3__436_GLOBAL__N__bd77abda_4_k_cu_8c29fc4e6ignoreE:
	.zero		1
	.type		_ZN34_INTERNAL_bd77abda_4_k_cu_8c29fc4e4cuda3std6ranges3__45__cpo4dataE,@object
	.size		_ZN34_INTERNAL_bd77abda_4_k_cu_8c29fc4e4cuda3std6ranges3__45__cpo4dataE,(_ZN34_INTERNAL_bd77abda_4_k_cu_8c29fc4e6thrust24THRUST_300001_SM_1000_NS12placeholders2_1E - _ZN34_INTERNAL_bd77abda_4_k_cu_8c29fc4e4cuda3std6ranges3__45__cpo4dataE)
_ZN34_INTERNAL_bd77abda_4_k_cu_8c29fc4e4cuda3std6ranges3__45__cpo4dataE:
	.zero		1
	.type		_ZN34_INTERNAL_bd77abda_4_k_cu_8c29fc4e6thrust24THRUST_300001_SM_1000_NS12placeholders2_1E,@object
	.size		_ZN34_INTERNAL_bd77abda_4_k_cu_8c29fc4e6thrust24THRUST_300001_SM_1000_NS12placeholders2_1E,(_ZN34_INTERNAL_bd77abda_4_k_cu_8c29fc4e4cuda3std3__45__cpo5beginE - _ZN34_INTERNAL_bd77abda_4_k_cu_8c29fc4e6thrust24THRUST_300001_SM_1000_NS12placeholders2_1E)
_ZN34_INTERNAL_bd77abda_4_k_cu_8c29fc4e6thrust24THRUST_300001_SM_1000_NS12placeholders2_1E:
	.zero		1
	.type		_ZN34_INTERNAL_bd77abda_4_k_cu_8c29fc4e4cuda3std3__45__cpo5beginE,@object
	.size		_ZN34_INTERNAL_bd77abda_4_k_cu_8c29fc4e4cuda3std3__45__cpo5beginE,(_ZN34_INTERNAL_bd77abda_4_k_cu_8c29fc4e4cuda3std6ranges3__45__cpo5beginE - _ZN34_INTERNAL_bd77abda_4_k_cu_8c29fc4e4cuda3std3__45__cpo5beginE)
_ZN34_INTERNAL_bd77abda_4_k_cu_8c29fc4e4cuda3std3__45__cpo5beginE:
	.zero		1
	.type		_ZN34_INTERNAL_bd77abda_4_k_cu_8c29fc4e4cuda3std6ranges3__45__cpo5beginE,@object
	.size		_ZN34_INTERNAL_bd77abda_4_k_cu_8c29fc4e4cuda3std6ranges3__45__cpo5beginE,(_ZN34_INTERNAL_bd77abda_4_k_cu_8c29fc4e6thrust24THRUST_300001_SM_1000_NS12placeholders2_5E - _ZN34_INTERNAL_bd77abda_4_k_cu_8c29fc4e4cuda3std6ranges3__45__cpo5beginE)
_ZN34_INTERNAL_bd77abda_4_k_cu_8c29fc4e4cuda3std6ranges3__45__cpo5beginE:
	.zero		1
	.type		_ZN34_INTERNAL_bd77abda_4_k_cu_8c29fc4e6thrust24THRUST_300001_SM_1000_NS12placeholders2_5E,@object
	.size		_ZN34_INTERNAL_bd77abda_4_k_cu_8c29fc4e6thrust24THRUST_300001_SM_1000_NS12placeholders2_5E,(_ZN34_INTERNAL_bd77abda_4_k_cu_8c29fc4e4cuda3std3__45__cpo6rbeginE - _ZN34_INTERNAL_bd77abda_4_k_cu_8c29fc4e6thrust24THRUST_300001_SM_1000_NS12placeholders2_5E)
_ZN34_INTERNAL_bd77abda_4_k_cu_8c29fc4e6thrust24THRUST_300001_SM_1000_NS12placeholders2_5E:
	.zero		1
	.type		_ZN34_INTERNAL_bd77abda_4_k_cu_8c29fc4e4cuda3std3__45__cpo6rbeginE,@object
	.size		_ZN34_INTERNAL_bd77abda_4_k_cu_8c29fc4e4cuda3std3__45__cpo6rbeginE,(_ZN34_INTERNAL_bd77abda_4_k_cu_8c29fc4e4cuda3std6ranges3__45__cpo7advanceE - _ZN34_INTERNAL_bd77abda_4_k_cu_8c29fc4e4cuda3std3__45__cpo6rbeginE)
_ZN34_INTERNAL_bd77abda_4_k_cu_8c29fc4e4cuda3std3__45__cpo6rbeginE:
	.zero		1
	.type		_ZN34_INTERNAL_bd77abda_4_k_cu_8c29fc4e4cuda3std6ranges3__45__cpo7advanceE,@object
	.size		_ZN34_INTERNAL_bd77abda_4_k_cu_8c29fc4e4cuda3std6ranges3__45__cpo7advanceE,(_ZN34_INTERNAL_bd77abda_4_k_cu_8c29fc4e4cuda3std3__47nulloptE - _ZN34_INTERNAL_bd77abda_4_k_cu_8c29fc4e4cuda3std6ranges3__45__cpo7advanceE)
_ZN34_INTERNAL_bd77abda_4_k_cu_8c29fc4e4cuda3std6ranges3__45__cpo7advanceE:
	.zero		1
	.type		_ZN34_INTERNAL_bd77abda_4_k_cu_8c29fc4e4cuda3std3__47nulloptE,@object
	.size		_ZN34_INTERNAL_bd77abda_4_k_cu_8c29fc4e4cuda3std3__47nulloptE,(_ZN34_INTERNAL_bd77abda_4_k_cu_8c29fc4e4cuda3std6ranges3__45__cpo8distanceE - _ZN34_INTERNAL_bd77abda_4_k_cu_8c29fc4e4cuda3std3__47nulloptE)
_ZN34_INTERNAL_bd77abda_4_k_cu_8c29fc4e4cuda3std3__47nulloptE:
	.zero		1
	.type		_ZN34_INTERNAL_bd77abda_4_k_cu_8c29fc4e4cuda3std6ranges3__45__cpo8distanceE,@object
	.size		_ZN34_INTERNAL_bd77abda_4_k_cu_8c29fc4e4cuda3std6ranges3__45__cpo8distanceE,(_ZN34_INTERNAL_bd77abda_4_k_cu_8c29fc4e6thrust24THRUST_300001_SM_1000_NS12placeholders3_10E - _ZN34_INTERNAL_bd77abda_4_k_cu_8c29fc4e4cuda3std6ranges3__45__cpo8distanceE)
_ZN34_INTERNAL_bd77abda_4_k_cu_8c29fc4e4cuda3std6ranges3__45__cpo8distanceE:
	.zero		1
	.type		_ZN34_INTERNAL_bd77abda_4_k_cu_8c29fc4e6thrust24THRUST_300001_SM_1000_NS12placeholders3_10E,@object
	.size		_ZN34_INTERNAL_bd77abda_4_k_cu_8c29fc4e6thrust24THRUST_300001_SM_1000_NS12placeholders3_10E,(_ZN34_INTERNAL_bd77abda_4_k_cu_8c29fc4e4cuda3std3__419piecewise_constructE - _ZN34_INTERNAL_bd77abda_4_k_cu_8c29fc4e6thrust24THRUST_300001_SM_1000_NS12placeholders3_10E)
_ZN34_INTERNAL_bd77abda_4_k_cu_8c29fc4e6thrust24THRUST_300001_SM_1000_NS12placeholders3_10E:
	.zero		1
	.type		_ZN34_INTERNAL_bd77abda_4_k_cu_8c29fc4e4cuda3std3__419piecewise_constructE,@object
	.size		_ZN34_INTERNAL_bd77abda_4_k_cu_8c29fc4e4cuda3std3__419piecewise_constructE,(_ZN34_INTERNAL_bd77abda_4_k_cu_8c29fc4e4cuda3std6ranges3__45__cpo5cdataE - _ZN34_INTERNAL_bd77abda_4_k_cu_8c29fc4e4cuda3std3__419piecewise_constructE)
_ZN34_INTERNAL_bd77abda_4_k_cu_8c29fc4e4cuda3std3__419piecewise_constructE:
	.zero		1
	.type		_ZN34_INTERNAL_bd77abda_4_k_cu_8c29fc4e4cuda3std6ranges3__45__cpo5cdataE,@object
	.size		_ZN34_INTERNAL_bd77abda_4_k_cu_8c29fc4e4cuda3std6ranges3__45__cpo5cdataE,(_ZN34_INTERNAL_bd77abda_4_k_cu_8c29fc4e6thrust24THRUST_300001_SM_1000_NS12placeholders2_2E - _ZN34_INTERNAL_bd77abda_4_k_cu_8c29fc4e4cuda3std6ranges3__45__cpo5cdataE)
_ZN34_INTERNAL_bd77abda_4_k_cu_8c29fc4e4cuda3std6ranges3__45__cpo5cdataE:
	.zero		1
	.type		_ZN34_INTERNAL_bd77abda_4_k_cu_8c29fc4e6thrust24THRUST_300001_SM_1000_NS12placeholders2_2E,@object
	.size		_ZN34_INTERNAL_bd77abda_4_k_cu_8c29fc4e6thrust24THRUST_300001_SM_1000_NS12placeholders2_2E,(_ZN34_INTERNAL_bd77abda_4_k_cu_8c29fc4e4cuda3std3__45__cpo3endE - _ZN34_INTERNAL_bd77abda_4_k_cu_8c29fc4e6thrust24THRUST_300001_SM_1000_NS12placeholders2_2E)
_ZN34_INTERNAL_bd77abda_4_k_cu_8c29fc4e6thrust24THRUST_300001_SM_1000_NS12placeholders2_2E:
	.zero		1
	.type		_ZN34_INTERNAL_bd77abda_4_k_cu_8c29fc4e4cuda3std3__45__cpo3endE,@object
	.size		_ZN34_INTERNAL_bd77abda_4_k_cu_8c29fc4e4cuda3std3__45__cpo3endE,(_ZN34_INTERNAL_bd77abda_4_k_cu_8c29fc4e4cuda3std6ranges3__45__cpo3endE - _ZN34_INTERNAL_bd77abda_4_k_cu_8c29fc4e4cuda3std3__45__cpo3endE)
_ZN34_INTERNAL_bd77abda_4_k_cu_8c29fc4e4cuda3std3__45__cpo3endE:
	.zero		1
	.type		_ZN34_INTERNAL_bd77abda_4_k_cu_8c29fc4e4cuda3std6ranges3__45__cpo3endE,@object
	.size		_ZN34_INTERNAL_bd77abda_4_k_cu_8c29fc4e4cuda3std6ranges3__45__cpo3endE,(_ZN34_INTERNAL_bd77abda_4_k_cu_8c29fc4e6thrust24THRUST_300001_SM_1000_NS12placeholders2_6E - _ZN34_INTERNAL_bd77abda_4_k_cu_8c29fc4e4cuda3std6ranges3__45__cpo3endE)
_ZN34_INTERNAL_bd77abda_4_k_cu_8c29fc4e4cuda3std6ranges3__45__cpo3endE:
	.zero		1
	.type		_ZN34_INTERNAL_bd77abda_4_k_cu_8c29fc4e6thrust24THRUST_300001_SM_1000_NS12placeholders2_6E,@object
	.size		_ZN34_INTERNAL_bd77abda_4_k_cu_8c29fc4e6thrust24THRUST_300001_SM_1000_NS12placeholders2_6E,(_ZN34_INTERNAL_bd77abda_4_k_cu_8c29fc4e4cuda3std3__45__cpo4rendE - _ZN34_INTERNAL_bd77abda_4_k_cu_8c29fc4e6thrust24THRUST_300001_SM_1000_NS12placeholders2_6E)
_ZN34_INTERNAL_bd77abda_4_k_cu_8c29fc4e6thrust24THRUST_300001_SM_1000_NS12placeholders2_6E:
	.zero		1
	.type		_ZN34_INTERNAL_bd77abda_4_k_cu_8c29fc4e4cuda3std3__45__cpo4rendE,@object
	.size		_ZN34_INTERNAL_bd77abda_4_k_cu_8c29fc4e4cuda3std3__45__cpo4rendE,(_ZN34_INTERNAL_bd77abda_4_k_cu_8c29fc4e4cuda3std6ranges3__45__cpo9iter_swapE - _ZN34_INTERNAL_bd77abda_4_k_cu_8c29fc4e4cuda3std3__45__cpo4rendE)
_ZN34_INTERNAL_bd77abda_4_k_cu_8c29fc4e4cuda3std3__45__cpo4rendE:
	.zero		1
	.type		_ZN34_INTERNAL_bd77abda_4_k_cu_8c29fc4e4cuda3std6ranges3__45__cpo9iter_swapE,@object
	.size		_ZN34_INTERNAL_bd77abda_4_k_cu_8c29fc4e4cuda3std6ranges3__45__cpo9iter_swapE,(_ZN34_INTERNAL_bd77abda_4_k_cu_8c29fc4e4cuda3std3__48unexpectE - _ZN34_INTERNAL_bd77abda_4_k_cu_8c29fc4e4cuda3std6ranges3__45__cpo9iter_swapE)
_ZN34_INTERNAL_bd77abda_4_k_cu_8c29fc4e4cuda3std6ranges3__45__cpo9iter_swapE:
	.zero		1
	.type		_ZN34_INTERNAL_bd77abda_4_k_cu_8c29fc4e4cuda3std3__48unexpectE,@object
	.size		_ZN34_INTERNAL_bd77abda_4_k_cu_8c29fc4e4cuda3std3__48unexpectE,(_ZN34_INTERNAL_bd77abda_4_k_cu_8c29fc4e6thrust24THRUST_300001_SM_1000_NS8cuda_cub3parE - _ZN34_INTERNAL_bd77abda_4_k_cu_8c29fc4e4cuda3std3__48unexpectE)
_ZN34_INTERNAL_bd77abda_4_k_cu_8c29fc4e4cuda3std3__48unexpectE:
	.zero		1
	.type		_ZN34_INTERNAL_bd77abda_4_k_cu_8c29fc4e6thrust24THRUST_300001_SM_1000_NS8cuda_cub3parE,@object
	.size		_ZN34_INTERNAL_bd77abda_4_k_cu_8c29fc4e6thrust24THRUST_300001_SM_1000_NS8cuda_cub3parE,(_ZN34_INTERNAL_bd77abda_4_k_cu_8c29fc4e6thrust24THRUST_300001_SM_1000_NS12placeholders2_4E - _ZN34_INTERNAL_bd77abda_4_k_cu_8c29fc4e6thrust24THRUST_300001_SM_1000_NS8cuda_cub3parE)
_ZN34_INTERNAL_bd77abda_4_k_cu_8c29fc4e6thrust24THRUST_300001_SM_1000_NS8cuda_cub3parE:
	.zero		1
	.type		_ZN34_INTERNAL_bd77abda_4_k_cu_8c29fc4e6thrust24THRUST_300001_SM_1000_NS12placeholders2_4E,@object
	.size		_ZN34_INTERNAL_bd77abda_4_k_cu_8c29fc4e6thrust24THRUST_300001_SM_1000_NS12placeholders2_4E,(_ZN34_INTERNAL_bd77abda_4_k_cu_8c29fc4e4cuda3std3__45__cpo4cendE - _ZN34_INTERNAL_bd77abda_4_k_cu_8c29fc4e6thrust24THRUST_300001_SM_1000_NS12placeholders2_4E)
_ZN34_INTERNAL_bd77abda_4_k_cu_8c29fc4e6thrust24THRUST_300001_SM_1000_NS12placeholders2_4E:
	.zero		1
	.type		_ZN34_INTERNAL_bd77abda_4_k_cu_8c29fc4e4cuda3std3__45__cpo4cendE,@object
	.size		_ZN34_INTERNAL_bd77abda_4_k_cu_8c29fc4e4cuda3std3__45__cpo4cendE,(_ZN34_INTERNAL_bd77abda_4_k_cu_8c29fc4e4cuda3std6ranges3__45__cpo4cendE - _ZN34_INTERNAL_bd77abda_4_k_cu_8c29fc4e4cuda3std3__45__cpo4cendE)
_ZN34_INTERNAL_bd77abda_4_k_cu_8c29fc4e4cuda3std3__45__cpo4cendE:
	.zero		1
	.type		_ZN34_INTERNAL_bd77abda_4_k_cu_8c29fc4e4cuda3std6ranges3__45__cpo4cendE,@object
	.size		_ZN34_INTERNAL_bd77abda_4_k_cu_8c29fc4e4cuda3std6ranges3__45__cpo4cendE,(_ZN34_INTERNAL_bd77abda_4_k_cu_8c29fc4e4cuda3std3__420unreachable_sentinelE - _ZN34_INTERNAL_bd77abda_4_k_cu_8c29fc4e4cuda3std6ranges3__45__cpo4cendE)
_ZN34_INTERNAL_bd77abda_4_k_cu_8c29fc4e4cuda3std6ranges3__45__cpo4cendE:
	.zero		1
	.type		_ZN34_INTERNAL_bd77abda_4_k_cu_8c29fc4e4cuda3std3__420unreachable_sentinelE,@object
	.size		_ZN34_INTERNAL_bd77abda_4_k_cu_8c29fc4e4cuda3std3__420unreachable_sentinelE,(_ZN34_INTERNAL_bd77abda_4_k_cu_8c29fc4e4cuda3std6ranges3__45__cpo5ssizeE - _ZN34_INTERNAL_bd77abda_4_k_cu_8c29fc4e4cuda3std3__420unreachable_sentinelE)
_ZN34_INTERNAL_bd77abda_4_k_cu_8c29fc4e4cuda3std3__420unreachable_sentinelE:
	.zero		1
	.type		_ZN34_INTERNAL_bd77abda_4_k_cu_8c29fc4e4cuda3std6ranges3__45__cpo5ssizeE,@object
	.size		_ZN34_INTERNAL_bd77abda_4_k_cu_8c29fc4e4cuda3std6ranges3__45__cpo5ssizeE,(_ZN34_INTERNAL_bd77abda_4_k_cu_8c29fc4e6thrust24THRUST_300001_SM_1000_NS12placeholders2_8E - _ZN34_INTERNAL_bd77abda_4_k_cu_8c29fc4e4cuda3std6ranges3__45__cpo5ssizeE)
_ZN34_INTERNAL_bd77abda_4_k_cu_8c29fc4e4cuda3std6ranges3__45__cpo5ssizeE:
	.zero		1
	.type		_ZN34_INTERNAL_bd77abda_4_k_cu_8c29fc4e6thrust24THRUST_300001_SM_1000_NS12placeholders2_8E,@object
	.size		_ZN34_INTERNAL_bd77abda_4_k_cu_8c29fc4e6thrust24THRUST_300001_SM_1000_NS12placeholders2_8E,(_ZN34_INTERNAL_bd77abda_4_k_cu_8c29fc4e4cuda3std3__45__cpo5crendE - _ZN34_INTERNAL_bd77abda_4_k_cu_8c29fc4e6thrust24THRUST_300001_SM_1000_NS12placeholders2_8E)
_ZN34_INTERNAL_bd77abda_4_k_cu_8c29fc4e6thrust24THRUST_300001_SM_1000_NS12placeholders2_8E:
	.zero		1
	.type		_ZN34_INTERNAL_bd77abda_4_k_cu_8c29fc4e4cuda3std3__45__cpo5crendE,@object
	.size		_ZN34_INTERNAL_bd77abda_4_k_cu_8c29fc4e4cuda3std3__45__cpo5crendE,(_ZN34_INTERNAL_bd77abda_4_k_cu_8c29fc4e4cuda3std6ranges3__45__cpo4prevE - _ZN34_INTERNAL_bd77abda_4_k_cu_8c29fc4e4cuda3std3__45__cpo5crendE)
_ZN34_INTERNAL_bd77abda_4_k_cu_8c29fc4e4cuda3std3__45__cpo5crendE:
	.zero		1
	.type		_ZN34_INTERNAL_bd77abda_4_k_cu_8c29fc4e4cuda3std6ranges3__45__cpo4prevE,@object
	.size		_ZN34_INTERNAL_bd77abda_4_k_cu_8c29fc4e4cuda3std6ranges3__45__cpo4prevE,(_ZN34_INTERNAL_bd77abda_4_k_cu_8c29fc4e4cuda3std6ranges3__45__cpo9iter_moveE - _ZN34_INTERNAL_bd77abda_4_k_cu_8c29fc4e4cuda3std6ranges3__45__cpo4prevE)
_ZN34_INTERNAL_bd77abda_4_k_cu_8c29fc4e4cuda3std6ranges3__45__cpo4prevE:
	.zero		1
	.type		_ZN34_INTERNAL_bd77abda_4_k_cu_8c29fc4e4cuda3std6ranges3__45__cpo9iter_moveE,@object
	.size		_ZN34_INTERNAL_bd77abda_4_k_cu_8c29fc4e4cuda3std6ranges3__45__cpo9iter_moveE,(_ZN34_INTERNAL_bd77abda_4_k_cu_8c29fc4e6thrust24THRUST_300001_SM_1000_NS6system6detail10sequential3seqE - _ZN34_INTERNAL_bd77abda_4_k_cu_8c29fc4e4cuda3std6ranges3__45__cpo9iter_moveE)
_ZN34_INTERNAL_bd77abda_4_k_cu_8c29fc4e4cuda3std6ranges3__45__cpo9iter_moveE:
	.zero		1
	.type		_ZN34_INTERNAL_bd77abda_4_k_cu_8c29fc4e6thrust24THRUST_300001_SM_1000_NS6system6detail10sequential3seqE,@object
	.size		_ZN34_INTERNAL_bd77abda_4_k_cu_8c29fc4e6thrust24THRUST_300001_SM_1000_NS6system6detail10sequential3seqE,(.L_31 - _ZN34_INTERNAL_bd77abda_4_k_cu_8c29fc4e6thrust24THRUST_300001_SM_1000_NS6system6detail10sequential3seqE)
_ZN34_INTERNAL_bd77abda_4_k_cu_8c29fc4e6thrust24THRUST_300001_SM_1000_NS6system6detail10sequential3seqE:
	.zero		1
.L_31:


//--------------------- .nv.constant0._ZN3cub18CUB_300001_SM_10006detail9transform16transform_kernelINS2_10policy_hubILb1EN4cuda3std3__45tupleIJN6thrust24THRUST_300001_SM_1000_NS17counting_iteratorIiNSA_11use_defaultESC_SC_EEEEEE10policy1000El16score_calculatorNSA_6detail15normal_iteratorINSA_10device_ptrIiEEEEJSD_EEEvT0_iT1_T2_DpNS2_10kernel_argIT3_EE --------------------------
	.section	.nv.constant0._ZN3cub18CUB_300001_SM_10006detail9transform16transform_kernelINS2_10policy_hubILb1EN4cuda3std3__45tupleIJN6thrust24THRUST_300001_SM_1000_NS17counting_iteratorIiNSA_11use_defaultESC_SC_EEEEEE10policy1000El16score_calculatorNSA_6detail15normal_iteratorINSA_10device_ptrIiEEEEJSD_EEEvT0_iT1_T2_DpNS2_10kernel_argIT3_EE,"a",@progbits
	.sectionflags	@""
	.align	4
.nv.constant0._ZN3cub18CUB_300001_SM_10006detail9transform16transform_kernelINS2_10policy_hubILb1EN4cuda3std3__45tupleIJN6thrust24THRUST_300001_SM_1000_NS17counting_iteratorIiNSA_11use_defaultESC_SC_EEEEEE10policy1000El16score_calculatorNSA_6detail15normal_iteratorINSA_10device_ptrIiEEEEJSD_EEEvT0_iT1_T2_DpNS2_10kernel_argIT3_EE:
	.zero		976


//--------------------- .nv.constant0._ZN3cub18CUB_300001_SM_10006detail9transform16transform_kernelINS2_10policy_hubILb1EN4cuda3std3__45tupleIJN6thrust24THRUST_300001_SM_1000_NS17counting_iteratorIiNSA_11use_defaultESC_SC_EEEEEE10policy1000Ei16score_calculatorNSA_6detail15normal_iteratorINSA_10device_ptrIiEEEEJSD_EEEvT0_iT1_T2_DpNS2_10kernel_argIT3_EE --------------------------
	.section	.nv.constant0._ZN3cub18CUB_300001_SM_10006detail9transform16transform_kernelINS2_10policy_hubILb1EN4cuda3std3__45tupleIJN6thrust24THRUST_300001_SM_1000_NS17counting_iteratorIiNSA_11use_defaultESC_SC_EEEEEE10policy1000Ei16score_calculatorNSA_6detail15normal_iteratorINSA_10device_ptrIiEEEEJSD_EEEvT0_iT1_T2_DpNS2_10kernel_argIT3_EE,"a",@progbits
	.sectionflags	@""
	.align	4
.nv.constant0._ZN3cub18CUB_300001_SM_10006detail9transform16transform_kernelINS2_10policy_hubILb1EN4cuda3std3__45tupleIJN6thrust24THRUST_300001_SM_1000_NS17counting_iteratorIiNSA_11use_defaultESC_SC_EEEEEE10policy1000Ei16score_calculatorNSA_6detail15normal_iteratorINSA_10device_ptrIiEEEEJSD_EEEvT0_iT1_T2_DpNS2_10kernel_argIT3_EE:
	.zero		968


//--------------------- .nv.constant0._ZN3cub18CUB_300001_SM_10006detail8for_each13static_kernelINS2_12policy_hub_t12policy_500_tEmN6thrust24THRUST_300001_SM_1000_NS8cuda_cub20__uninitialized_fill7functorINS7_10device_ptrIiEEiEEEEvT0_T1_ --------------------------
	.section	.nv.constant0._ZN3cub18CUB_300001_SM_10006detail8for_each13static_kernelINS2_12policy_hub_t12policy_500_tEmN6thrust24THRUST_300001_SM_1000_NS8cuda_cub20__uninitialized_fill7functorINS7_10device_ptrIiEEiEEEEvT0_T1_,"a",@progbits
	.sectionflags	@""
	.align	4
.nv.constant0._ZN3cub18CUB_300001_SM_10006detail8for_each13static_kernelINS2_12policy_hub_t12policy_500_tEmN6thrust24THRUST_300001_SM_1000_NS8cuda_cub20__uninitialized_fill7functorINS7_10device_ptrIiEEiEEEEvT0_T1_:
	.zero		920


//--------------------- .nv.constant0._ZN3cub18CUB_300001_SM_10006detail8for_each13static_kernelINS2_12policy_hub_t12policy_500_tElN6thrust24THRUST_300001_SM_1000_NS8cuda_cub6__fill7functorINS7_6detail15normal_iteratorINS7_10device_ptrI9index_seqEEEESE_EEEEvT0_T1_ --------------------------
	.section	.nv.constant0._ZN3cub18CUB_300001_SM_10006detail8for_each13static_kernelINS2_12policy_hub_t12policy_500_tElN6thrust24THRUST_300001_SM_1000_NS8cuda_cub6__fill7functorINS7_6detail15normal_iteratorINS7_10device_ptrI9index_seqEEEESE_EEEEvT0_T1_,"a",@progbits
	.sectionflags	@""
	.align	4
.nv.constant0._ZN3cub18CUB_300001_SM_10006detail8for_each13static_kernelINS2_12policy_hub_t12policy_500_tElN6thrust24THRUST_300001_SM_1000_NS8cuda_cub6__fill7functorINS7_6detail15normal_iteratorINS7_10device_ptrI9index_seqEEEESE_EEEEvT0_T1_:
	.zero		920


//--------------------- .nv.constant0._ZN3cub18CUB_300001_SM_10006detail8for_each13static_kernelINS2_12policy_hub_t12policy_500_tEmN6thrust24THRUST_300001_SM_1000_NS8cuda_cub20__uninitialized_fill7functorINS7_10device_ptrI9index_seqEESC_EEEEvT0_T1_ --------------------------
	.section	.nv.constant0._ZN3cub18CUB_300001_SM_10006detail8for_each13static_kernelINS2_12policy_hub_t12policy_500_tEmN6thrust24THRUST_300001_SM_1000_NS8cuda_cub20__uninitialized_fill7functorINS7_10device_ptrI9index_seqEESC_EEEEvT0_T1_,"a",@progbits
	.sectionflags	@""
	.align	4
.nv.constant0._ZN3cub18CUB_300001_SM_10006detail8for_each13static_kernelINS2_12policy_hub_t12policy_500_tEmN6thrust24THRUST_300001_SM_1000_NS8cuda_cub20__uninitialized_fill7functorINS7_10device_ptrI9index_seqEESC_EEEEvT0_T1_:
	.zero		920


//--------------------- .nv.constant0._ZN3cub18CUB_300001_SM_10006detail8for_each13static_kernelINS2_12policy_hub_t12policy_500_tEmN6thrust24THRUST_300001_SM_1000_NS8cuda_cub6__fill7functorINS7_6detail15normal_iteratorINS7_10device_ptrI9index_seqEEEESE_EEEEvT0_T1_ --------------------------
	.section	.nv.constant0._ZN3cub18CUB_300001_SM_10006detail8for_each13static_kernelINS2_12policy_hub_t12policy_500_tEmN6thrust24THRUST_300001_SM_1000_NS8cuda_cub6__fill7functorINS7_6detail15normal_iteratorINS7_10device_ptrI9index_seqEEEESE_EEEEvT0_T1_,"a",@progbits
	.sectionflags	@""
	.align	4
.nv.constant0._ZN3cub18CUB_300001_SM_10006detail8for_each13static_kernelINS2_12policy_hub_t12policy_500_tEmN6thrust24THRUST_300001_SM_1000_NS8cuda_cub6__fill7functorINS7_6detail15normal_iteratorINS7_10device_ptrI9index_seqEEEESE_EEEEvT0_T1_:
	.zero		920


//--------------------- .nv.constant0._ZN3cub18CUB_300001_SM_10006detail8for_each13static_kernelINS2_12policy_hub_t12policy_500_tElN6thrust24THRUST_300001_SM_1000_NS8cuda_cub6__fill7functorINS7_6detail15normal_iteratorINS7_10device_ptrIcEEEEcEEEEvT0_T1_ --------------------------
	.section	.nv.constant0._ZN3cub18CUB_300001_SM_10006detail8for_each13static_kernelINS2_12policy_hub_t12policy_500_tElN6thrust24THRUST_300001_SM_1000_NS8cuda_cub6__fill7functorINS7_6detail15normal_iteratorINS7_10device_ptrIcEEEEcEEEEvT0_T1_,"a",@progbits
	.sectionflags	@""
	.align	4
.nv.constant0._ZN3cub18CUB_300001_SM_10006detail8for_each13static_kernelINS2_12policy_hub_t12policy_500_tElN6thrust24THRUST_300001_SM_1000_NS8cuda_cub6__fill7functorINS7_6detail15normal_iteratorINS7_10device_ptrIcEEEEcEEEEvT0_T1_:
	.zero		920


//--------------------- .nv.constant0._ZN3cub18CUB_300001_SM_10006detail8for_each13static_kernelINS2_12policy_hub_t12policy_500_tEmN6thrust24THRUST_300001_SM_1000_NS8cuda_cub20__uninitialized_fill7functorINS7_10device_ptrIcEEcEEEEvT0_T1_ --------------------------
	.section	.nv.constant0._ZN3cub18CUB_300001_SM_10006detail8for_each13static_kernelINS2_12policy_hub_t12policy_500_tEmN6thrust24THRUST_300001_SM_1000_NS8cuda_cub20__uninitialized_fill7functorINS7_10device_ptrIcEEcEEEEvT0_T1_,"a",@progbits
	.sectionflags	@""
	.align	4
.nv.constant0._ZN3cub18CUB_300001_SM_10006detail8for_each13static_kernelINS2_12policy_hub_t12policy_500_tEmN6thrust24THRUST_300001_SM_1000_NS8cuda_cub20__uninitialized_fill7functorINS7_10device_ptrIcEEcEEEEvT0_T1_:
	.zero		920


//--------------------- .nv.constant0._ZN3cub18CUB_300001_SM_10006detail8for_each13static_kernelINS2_12policy_hub_t12policy_500_tEmN6thrust24THRUST_300001_SM_1000_NS8cuda_cub6__fill7functorINS7_6detail15normal_iteratorINS7_10device_ptrIcEEEEcEEEEvT0_T1_ --------------------------
	.section	.nv.constant0._ZN3cub18CUB_300001_SM_10006detail8for_each13static_kernelINS2_12policy_hub_t12policy_500_tEmN6thrust24THRUST_300001_SM_1000_NS8cuda_cub6__fill7functorINS7_6detail15normal_iteratorINS7_10device_ptrIcEEEEcEEEEvT0_T1_,"a",@progbits
	.sectionflags	@""
	.align	4
.nv.constant0._ZN3cub18CUB_300001_SM_10006detail8for_each13static_kernelINS2_12policy_hub_t12policy_500_tEmN6thrust24THRUST_300001_SM_1000_NS8cuda_cub6__fill7functorINS7_6detail15normal_iteratorINS7_10device_ptrIcEEEEcEEEEvT0_T1_:
	.zero		920


//--------------------- .nv.constant0._ZN3cub18CUB_300001_SM_10006detail11EmptyKernelIvEEvv --------------------------
	.section	.nv.constant0._ZN3cub18CUB_300001_SM_10006detail11EmptyKernelIvEEvv,"a",@progbits
	.sectionflags	@""
	.align	4
.nv.constant0._ZN3cub18CUB_300001_SM_10006detail11EmptyKernelIvEEvv:
	.zero		896


//--------------------- SYMBOLS --------------------------

	.type		.nv.reservedSmem.offset0,@object
	.size		.nv.reservedSmem.offset0,0x4
